//
// Generated by NVIDIA NVVM Compiler
//
// Compiler Build ID: CL-36424714
// Cuda compilation tools, release 13.0, V13.0.88
// Based on NVVM 20.0.0
//

.version 9.0
.target sm_100
.address_size 64

	// .globl	_Z34radial_gradient_convergence_kernelPKfS0_S0_iiiffiPf

.visible .entry _Z34radial_gradient_convergence_kernelPKfS0_S0_iiiffiPf(
	.param .u64 .ptr .align 1 _Z34radial_gradient_convergence_kernelPKfS0_S0_iiiffiPf_param_0,
	.param .u64 .ptr .align 1 _Z34radial_gradient_convergence_kernelPKfS0_S0_iiiffiPf_param_1,
	.param .u64 .ptr .align 1 _Z34radial_gradient_convergence_kernelPKfS0_S0_iiiffiPf_param_2,
	.param .u32 _Z34radial_gradient_convergence_kernelPKfS0_S0_iiiffiPf_param_3,
	.param .u32 _Z34radial_gradient_convergence_kernelPKfS0_S0_iiiffiPf_param_4,
	.param .u32 _Z34radial_gradient_convergence_kernelPKfS0_S0_iiiffiPf_param_5,
	.param .f32 _Z34radial_gradient_convergence_kernelPKfS0_S0_iiiffiPf_param_6,
	.param .f32 _Z34radial_gradient_convergence_kernelPKfS0_S0_iiiffiPf_param_7,
	.param .u32 _Z34radial_gradient_convergence_kernelPKfS0_S0_iiiffiPf_param_8,
	.param .u64 .ptr .align 1 _Z34radial_gradient_convergence_kernelPKfS0_S0_iiiffiPf_param_9
)
{
	.reg .pred 	%p<44>;
	.reg .b32 	%r<56>;
	.reg .b32 	%f<183>;
	.reg .b64 	%rd<24>;

	ld.param.u64 	%rd5, [_Z34radial_gradient_convergence_kernelPKfS0_S0_iiiffiPf_param_0];
	ld.param.u64 	%rd6, [_Z34radial_gradient_convergence_kernelPKfS0_S0_iiiffiPf_param_1];
	ld.param.u32 	%r21, [_Z34radial_gradient_convergence_kernelPKfS0_S0_iiiffiPf_param_3];
	ld.param.u32 	%r22, [_Z34radial_gradient_convergence_kernelPKfS0_S0_iiiffiPf_param_4];
	ld.param.u32 	%r23, [_Z34radial_gradient_convergence_kernelPKfS0_S0_iiiffiPf_param_5];
	ld.param.f32 	%f54, [_Z34radial_gradient_convergence_kernelPKfS0_S0_iiiffiPf_param_6];
	ld.param.f32 	%f55, [_Z34radial_gradient_convergence_kernelPKfS0_S0_iiiffiPf_param_7];
	ld.param.u64 	%rd7, [_Z34radial_gradient_convergence_kernelPKfS0_S0_iiiffiPf_param_9];
	cvta.to.global.u64 	%rd1, %rd6;
	cvta.to.global.u64 	%rd2, %rd5;
	cvta.to.global.u64 	%rd3, %rd7;
	mov.u32 	%r25, %ctaid.x;
	mov.u32 	%r26, %ntid.x;
	mov.u32 	%r27, %tid.x;
	mad.lo.s32 	%r28, %r25, %r26, %r27;
	shl.b32 	%r29, %r23, 1;
	add.s32 	%r30, %r28, %r29;
	mov.u32 	%r31, %ctaid.y;
	mov.u32 	%r32, %ntid.y;
	mov.u32 	%r33, %tid.y;
	mad.lo.s32 	%r34, %r31, %r32, %r33;
	add.s32 	%r2, %r34, %r29;
	sub.s32 	%r35, %r21, %r29;
	setp.ge.s32 	%p2, %r2, %r35;
	sub.s32 	%r36, %r22, %r29;
	setp.ge.s32 	%p3, %r30, %r36;
	or.pred  	%p4, %p2, %p3;
	@%p4 bra 	$L__BB0_27;
	div.rn.f32 	%f57, %f54, 0f4016B852;
	add.f32 	%f58, %f57, %f57;
	mul.f32 	%f1, %f57, %f58;
	add.f32 	%f2, %f58, 0f3F800000;
	cvt.rn.f32.s32 	%f59, %r30;
	add.f32 	%f60, %f59, 0f3F000000;
	cvt.rn.f32.s32 	%f3, %r23;
	div.rn.f32 	%f4, %f60, %f3;
	cvt.rn.f32.s32 	%f61, %r2;
	add.f32 	%f62, %f61, 0f3F000000;
	div.rn.f32 	%f5, %f62, %f3;
	add.f32 	%f63, %f54, %f54;
	cvt.rzi.s32.f32 	%r3, %f63;
	neg.s32 	%r4, %r3;
	add.f32 	%f64, %f63, 0f3F800000;
	cvt.rzi.s32.f32 	%r5, %f64;
	setp.le.s32 	%p5, %r5, %r4;
	mov.f32 	%f176, 0f00000000;
	mov.f32 	%f177, %f176;
	@%p5 bra 	$L__BB0_21;
	add.f32 	%f66, %f5, %f5;
	cvt.rzi.s32.f32 	%r6, %f66;
	add.s32 	%r38, %r21, -1;
	cvt.rn.f32.s32 	%f6, %r38;
	add.f32 	%f67, %f4, %f4;
	cvt.rzi.s32.f32 	%r7, %f67;
	add.s32 	%r39, %r22, -1;
	cvt.rn.f32.s32 	%f68, %r39;
	add.s32 	%r8, %r3, %r5;
	sub.s32 	%r40, %r7, %r3;
	cvt.rn.f32.s32 	%f69, %r40;
	mul.f32 	%f70, %f69, 0f3F000000;
	setp.gt.f32 	%p6, %f70, 0f00000000;
	setp.le.f32 	%p7, %f70, %f68;
	and.pred  	%p1, %p6, %p7;
	sub.f32 	%f8, %f70, %f4;
	mul.f32 	%f72, %f70, %f3;
	fma.rn.f32 	%f73, %f70, %f3, %f72;
	cvt.rzi.s32.f32 	%r9, %f73;
	sub.s32 	%r10, 1, %r3;
	mov.f32 	%f177, 0f00000000;
	not.pred 	%p13, %p1;
	mov.u32 	%r52, %r4;
	mov.f32 	%f176, %f177;
$L__BB0_3:
	add.s32 	%r41, %r52, %r6;
	cvt.rn.f32.s32 	%f74, %r41;
	mul.f32 	%f75, %f74, 0f3F000000;
	setp.leu.f32 	%p8, %f75, 0f00000000;
	setp.gtu.f32 	%p9, %f75, %f6;
	or.pred  	%p10, %p8, %p9;
	@%p10 bra 	$L__BB0_20;
	and.b32  	%r42, %r8, 1;
	setp.eq.b32 	%p11, %r42, 1;
	not.pred 	%p12, %p11;
	sub.f32 	%f12, %f75, %f5;
	mul.f32 	%f13, %f12, %f12;
	mul.f32 	%f77, %f75, %f3;
	fma.rn.f32 	%f78, %f75, %f3, %f77;
	cvt.rn.f32.s32 	%f79, %r22;
	mul.f32 	%f80, %f78, %f79;
	fma.rn.f32 	%f81, %f78, %f79, %f80;
	cvt.rzi.s32.f32 	%r12, %f81;
	mov.u32 	%r53, %r4;
	@%p12 bra 	$L__BB0_9;
	mov.u32 	%r53, %r10;
	@%p13 bra 	$L__BB0_9;
	fma.rn.f32 	%f82, %f8, %f8, %f13;
	sqrt.rn.f32 	%f14, %f82;
	setp.eq.f32 	%p14, %f14, 0f00000000;
	setp.gtu.f32 	%p15, %f14, %f2;
	or.pred  	%p16, %p14, %p15;
	mov.u32 	%r53, %r10;
	@%p16 bra 	$L__BB0_9;
	add.s32 	%r43, %r9, %r12;
	mul.wide.s32 	%rd8, %r43, 4;
	add.s64 	%rd9, %rd2, %rd8;
	ld.global.f32 	%f15, [%rd9];
	add.s64 	%rd10, %rd1, %rd8;
	ld.global.f32 	%f16, [%rd10];
	mul.f32 	%f83, %f14, %f14;
	div.rn.f32 	%f84, %f83, %f1;
	mul.f32 	%f85, %f84, 0fBFB8AA3B;
	ex2.approx.f32 	%f86, %f85;
	mul.f32 	%f87, %f14, %f86;
	lg2.approx.f32 	%f88, %f87;
	mul.f32 	%f89, %f88, 0f40800000;
	ex2.approx.f32 	%f17, %f89;
	add.f32 	%f177, %f177, %f17;
	mul.f32 	%f90, %f12, %f16;
	fma.rn.f32 	%f91, %f8, %f15, %f90;
	setp.geu.f32 	%p17, %f91, 0f00000000;
	mov.u32 	%r53, %r10;
	@%p17 bra 	$L__BB0_9;
	mul.f32 	%f92, %f8, %f16;
	mul.f32 	%f93, %f12, %f15;
	sub.f32 	%f94, %f92, %f93;
	abs.f32 	%f95, %f94;
	mul.f32 	%f96, %f16, %f16;
	fma.rn.f32 	%f97, %f15, %f15, %f96;
	sqrt.rn.f32 	%f98, %f97;
	div.rn.f32 	%f99, %f95, %f98;
	abs.f32 	%f100, %f99;
	setp.num.f32 	%p18, %f100, %f100;
	selp.f32 	%f101, %f99, %f14, %p18;
	div.rn.f32 	%f102, %f101, %f14;
	mov.f32 	%f103, 0f3F800000;
	sub.f32 	%f104, %f103, %f102;
	fma.rn.f32 	%f176, %f17, %f104, %f176;
	mov.u32 	%r53, %r10;
$L__BB0_9:
	setp.eq.s32 	%p19, %r8, 1;
	@%p19 bra 	$L__BB0_20;
	sub.s32 	%r55, %r53, %r5;
	add.s32 	%r54, %r7, %r53;
$L__BB0_11:
	cvt.rn.f32.s32 	%f105, %r54;
	mul.f32 	%f106, %f105, 0f3F000000;
	setp.leu.f32 	%p20, %f106, 0f00000000;
	setp.gtu.f32 	%p21, %f106, %f68;
	or.pred  	%p22, %p20, %p21;
	@%p22 bra 	$L__BB0_15;
	sub.f32 	%f27, %f106, %f4;
	mul.f32 	%f107, %f27, %f27;
	fma.rn.f32 	%f108, %f12, %f12, %f107;
	sqrt.rn.f32 	%f28, %f108;
	setp.eq.f32 	%p23, %f28, 0f00000000;
	setp.gtu.f32 	%p24, %f28, %f2;
	or.pred  	%p25, %p23, %p24;
	@%p25 bra 	$L__BB0_15;
	mul.f32 	%f109, %f106, %f3;
	fma.rn.f32 	%f110, %f106, %f3, %f109;
	cvt.rzi.s32.f32 	%r44, %f110;
	add.s32 	%r45, %r44, %r12;
	mul.wide.s32 	%rd11, %r45, 4;
	add.s64 	%rd12, %rd2, %rd11;
	ld.global.f32 	%f29, [%rd12];
	add.s64 	%rd13, %rd1, %rd11;
	ld.global.f32 	%f30, [%rd13];
	mul.f32 	%f111, %f28, %f28;
	div.rn.f32 	%f112, %f111, %f1;
	mul.f32 	%f113, %f112, 0fBFB8AA3B;
	ex2.approx.f32 	%f114, %f113;
	mul.f32 	%f115, %f28, %f114;
	lg2.approx.f32 	%f116, %f115;
	mul.f32 	%f117, %f116, 0f40800000;
	ex2.approx.f32 	%f31, %f117;
	add.f32 	%f177, %f177, %f31;
	mul.f32 	%f118, %f12, %f30;
	fma.rn.f32 	%f119, %f27, %f29, %f118;
	setp.geu.f32 	%p26, %f119, 0f00000000;
	@%p26 bra 	$L__BB0_15;
	mul.f32 	%f120, %f27, %f30;
	mul.f32 	%f121, %f12, %f29;
	sub.f32 	%f122, %f120, %f121;
	abs.f32 	%f123, %f122;
	mul.f32 	%f124, %f30, %f30;
	fma.rn.f32 	%f125, %f29, %f29, %f124;
	sqrt.rn.f32 	%f126, %f125;
	div.rn.f32 	%f127, %f123, %f126;
	abs.f32 	%f128, %f127;
	setp.num.f32 	%p27, %f128, %f128;
	selp.f32 	%f129, %f127, %f28, %p27;
	div.rn.f32 	%f130, %f129, %f28;
	mov.f32 	%f131, 0f3F800000;
	sub.f32 	%f132, %f131, %f130;
	fma.rn.f32 	%f176, %f31, %f132, %f176;
$L__BB0_15:
	add.s32 	%r46, %r54, 1;
	cvt.rn.f32.s32 	%f133, %r46;
	mul.f32 	%f134, %f133, 0f3F000000;
	setp.leu.f32 	%p28, %f134, 0f00000000;
	setp.gtu.f32 	%p29, %f134, %f68;
	or.pred  	%p30, %p28, %p29;
	@%p30 bra 	$L__BB0_19;
	sub.f32 	%f37, %f134, %f4;
	mul.f32 	%f135, %f37, %f37;
	fma.rn.f32 	%f136, %f12, %f12, %f135;
	sqrt.rn.f32 	%f38, %f136;
	setp.eq.f32 	%p31, %f38, 0f00000000;
	setp.gtu.f32 	%p32, %f38, %f2;
	or.pred  	%p33, %p31, %p32;
	@%p33 bra 	$L__BB0_19;
	mul.f32 	%f137, %f134, %f3;
	fma.rn.f32 	%f138, %f134, %f3, %f137;
	cvt.rzi.s32.f32 	%r47, %f138;
	add.s32 	%r48, %r47, %r12;
	mul.wide.s32 	%rd14, %r48, 4;
	add.s64 	%rd15, %rd2, %rd14;
	ld.global.f32 	%f39, [%rd15];
	add.s64 	%rd16, %rd1, %rd14;
	ld.global.f32 	%f40, [%rd16];
	mul.f32 	%f139, %f38, %f38;
	div.rn.f32 	%f140, %f139, %f1;
	mul.f32 	%f141, %f140, 0fBFB8AA3B;
	ex2.approx.f32 	%f142, %f141;
	mul.f32 	%f143, %f38, %f142;
	lg2.approx.f32 	%f144, %f143;
	mul.f32 	%f145, %f144, 0f40800000;
	ex2.approx.f32 	%f41, %f145;
	add.f32 	%f177, %f177, %f41;
	mul.f32 	%f146, %f12, %f40;
	fma.rn.f32 	%f147, %f37, %f39, %f146;
	setp.geu.f32 	%p34, %f147, 0f00000000;
	@%p34 bra 	$L__BB0_19;
	mul.f32 	%f148, %f37, %f40;
	mul.f32 	%f149, %f12, %f39;
	sub.f32 	%f150, %f148, %f149;
	abs.f32 	%f151, %f150;
	mul.f32 	%f152, %f40, %f40;
	fma.rn.f32 	%f153, %f39, %f39, %f152;
	sqrt.rn.f32 	%f154, %f153;
	div.rn.f32 	%f155, %f151, %f154;
	abs.f32 	%f156, %f155;
	setp.num.f32 	%p35, %f156, %f156;
	selp.f32 	%f157, %f155, %f38, %p35;
	div.rn.f32 	%f158, %f157, %f38;
	mov.f32 	%f159, 0f3F800000;
	sub.f32 	%f160, %f159, %f158;
	fma.rn.f32 	%f176, %f41, %f160, %f176;
$L__BB0_19:
	add.s32 	%r55, %r55, 2;
	add.s32 	%r54, %r54, 2;
	setp.ne.s32 	%p36, %r55, 0;
	@%p36 bra 	$L__BB0_11;
$L__BB0_20:
	add.s32 	%r52, %r52, 1;
	setp.ne.s32 	%p37, %r52, %r5;
	@%p37 bra 	$L__BB0_3;
$L__BB0_21:
	setp.neu.f32 	%p38, %f177, 0f00000000;
	div.rn.f32 	%f161, %f176, %f177;
	selp.f32 	%f50, %f161, %f176, %p38;
	setp.ltu.f32 	%p39, %f50, 0f00000000;
	setp.leu.f32 	%p40, %f55, 0f3F800000;
	or.pred  	%p41, %p40, %p39;
	@%p41 bra 	$L__BB0_23;
	lg2.approx.f32 	%f162, %f50;
	mul.f32 	%f163, %f55, %f162;
	ex2.approx.f32 	%f182, %f163;
	bra.uni 	$L__BB0_24;
$L__BB0_23:
	setp.lt.f32 	%p42, %f50, 0f00000000;
	selp.f32 	%f182, 0f00000000, %f50, %p42;
$L__BB0_24:
	ld.param.u32 	%r51, [_Z34radial_gradient_convergence_kernelPKfS0_S0_iiiffiPf_param_8];
	setp.eq.s32 	%p43, %r51, 0;
	@%p43 bra 	$L__BB0_26;
	ld.param.u64 	%rd23, [_Z34radial_gradient_convergence_kernelPKfS0_S0_iiiffiPf_param_2];
	mad.lo.s32 	%r49, %r2, %r22, %r30;
	cvta.to.global.u64 	%rd17, %rd23;
	mul.wide.s32 	%rd18, %r49, 4;
	add.s64 	%rd19, %rd17, %rd18;
	ld.global.f32 	%f164, [%rd19];
	mul.f32 	%f165, %f182, %f164;
	add.s64 	%rd20, %rd3, %rd18;
	st.global.f32 	[%rd20], %f165;
	bra.uni 	$L__BB0_27;
$L__BB0_26:
	mad.lo.s32 	%r50, %r2, %r22, %r30;
	mul.wide.s32 	%rd21, %r50, 4;
	add.s64 	%rd22, %rd3, %rd21;
	st.global.f32 	[%rd22], %f182;
$L__BB0_27:
	ret;

}


// ===== COMPILED SASS (sm_100) =====

	.target	sm_100

	.elftype	@"ET_EXEC"


//--------------------- .note.nv.tkinfo           --------------------------
	.section	.note.nv.tkinfo,"",@"SHT_NOTE"
	.sectionflags	@"SHF_NOTE_NV_TKINFO"
	.tkinfo
        /*0018*/ 	.word	0x00000002
        /*0030*/ 	.string	""
        /*0030*/ 	.string	"ptxas"
        /*0030*/ 	.string	"Cuda compilation tools, release 13.0, V13.0.88"
        /*0030*/ 	.string	"Build cuda_13.0.r13.0/compiler.36424714_0"
        /*0030*/ 	.string	"-arch sm_100 -m 64 "



//--------------------- .note.nv.cuinfo           --------------------------
	.section	.note.nv.cuinfo,"",@"SHT_NOTE"
	.sectionflags	@"SHF_NOTE_NV_CUINFO"
        /*0018*/ 	.short	0x0002
        /*001a*/ 	.short	0x0064
        /*001c*/ 	.short	0x0082
	.zero		2


//--------------------- .nv.info                  --------------------------
	.section	.nv.info,"",@"SHT_CUDA_INFO"
	.align	4


	//----- nvinfo : EIATTR_REGCOUNT
	.align		4
        /*0000*/ 	.byte	0x04, 0x2f
        /*0002*/ 	.short	(.L_1 - .L_0)
	.align		4
.L_0:
        /*0004*/ 	.word	index@(_Z34radial_gradient_convergence_kernelPKfS0_S0_iiiffiPf)
        /*0008*/ 	.word	0x00000024


	//----- nvinfo : EIATTR_FRAME_SIZE
	.align		4
.L_1:
        /*000c*/ 	.byte	0x04, 0x11
        /*000e*/ 	.short	(.L_3 - .L_2)
	.align		4
.L_2:
        /*0010*/ 	.word	index@($__internal_1_$__cuda_sm3x_div_rn_noftz_f32_slowpath)
        /*0014*/ 	.word	0x00000000


	//----- nvinfo : EIATTR_FRAME_SIZE
	.align		4
.L_3:
        /*0018*/ 	.byte	0x04, 0x11
        /*001a*/ 	.short	(.L_5 - .L_4)
	.align		4
.L_4:
        /*001c*/ 	.word	index@($__internal_0_$__cuda_sm20_sqrt_rn_f32_slowpath)
        /*0020*/ 	.word	0x00000000


	//----- nvinfo : EIATTR_FRAME_SIZE
	.align		4
.L_5:
        /*0024*/ 	.byte	0x04, 0x11
        /*0026*/ 	.short	(.L_7 - .L_6)
	.align		4
.L_6:
        /*0028*/ 	.word	index@(_Z34radial_gradient_convergence_kernelPKfS0_S0_iiiffiPf)
        /*002c*/ 	.word	0x00000000


	//----- nvinfo : EIATTR_MIN_STACK_SIZE
	.align		4
.L_7:
        /*0030*/ 	.byte	0x04, 0x12
        /*0032*/ 	.short	(.L_9 - .L_8)
	.align		4
.L_8:
        /*0034*/ 	.word	index@(_Z34radial_gradient_convergence_kernelPKfS0_S0_iiiffiPf)
        /*0038*/ 	.word	0x00000000
.L_9:


//--------------------- .nv.compat                --------------------------
	.section	.nv.compat,"",@"SHT_CUDA_COMPAT_INFO"
	.align	4
        /*0000*/ 	.byte	0x02, 0x09, 0x00, 0x00, 0x02, 0x02, 0x01, 0x00, 0x02, 0x05, 0x05, 0x00, 0x03, 0x07, 0x01, 0x01
        /*0010*/ 	.byte	0x02, 0x03, 0x00, 0x00, 0x02, 0x06, 0x01, 0x00, 0x04, 0x0b, 0x08, 0x00, 0x01, 0x00, 0x00, 0x00
        /*0020*/ 	.byte	0x00, 0x00, 0x00, 0x00


//--------------------- .nv.info._Z34radial_gradient_convergence_kernelPKfS0_S0_iiiffiPf --------------------------
	.section	.nv.info._Z34radial_gradient_convergence_kernelPKfS0_S0_iiiffiPf,"",@"SHT_CUDA_INFO"
	.sectionflags	@""
	.align	4


	//----- nvinfo : EIATTR_CUDA_API_VERSION
	.align		4
        /*0000*/ 	.byte	0x04, 0x37
        /*0002*/ 	.short	(.L_11 - .L_10)
.L_10:
        /*0004*/ 	.word	0x00000082


	//----- nvinfo : EIATTR_KPARAM_INFO
	.align		4
.L_11:
        /*0008*/ 	.byte	0x04, 0x17
        /*000a*/ 	.short	(.L_13 - .L_12)
.L_12:
        /*000c*/ 	.word	0x00000000
        /*0010*/ 	.short	0x0009
        /*0012*/ 	.short	0x0030
        /*0014*/ 	.byte	0x00, 0xf5, 0x21, 0x00


	//----- nvinfo : EIATTR_KPARAM_INFO
	.align		4
.L_13:
        /*0018*/ 	.byte	0x04, 0x17
        /*001a*/ 	.short	(.L_15 - .L_14)
.L_14:
        /*001c*/ 	.word	0x00000000
        /*0020*/ 	.short	0x0008
        /*0022*/ 	.short	0x002c
        /*0024*/ 	.byte	0x00, 0xf0, 0x11, 0x00


	//----- nvinfo : EIATTR_KPARAM_INFO
	.align		4
.L_15:
        /*0028*/ 	.byte	0x04, 0x17
        /*002a*/ 	.short	(.L_17 - .L_16)
.L_16:
        /*002c*/ 	.word	0x00000000
        /*0030*/ 	.short	0x0007
        /*0032*/ 	.short	0x0028
        /*0034*/ 	.byte	0x00, 0xf0, 0x11, 0x00


	//----- nvinfo : EIATTR_KPARAM_INFO
	.align		4
.L_17:
        /*0038*/ 	.byte	0x04, 0x17
        /*003a*/ 	.short	(.L_19 - .L_18)
.L_18:
        /*003c*/ 	.word	0x00000000
        /*0040*/ 	.short	0x0006
        /*0042*/ 	.short	0x0024
        /*0044*/ 	.byte	0x00, 0xf0, 0x11, 0x00


	//----- nvinfo : EIATTR_KPARAM_INFO
	.align		4
.L_19:
        /*0048*/ 	.byte	0x04, 0x17
        /*004a*/ 	.short	(.L_21 - .L_20)
.L_20:
        /*004c*/ 	.word	0x00000000
        /*0050*/ 	.short	0x0005
        /*0052*/ 	.short	0x0020
        /*0054*/ 	.byte	0x00, 0xf0, 0x11, 0x00


	//----- nvinfo : EIATTR_KPARAM_INFO
	.align		4
.L_21:
        /*0058*/ 	.byte	0x04, 0x17
        /*005a*/ 	.short	(.L_23 - .L_22)
.L_22:
        /*005c*/ 	.word	0x00000000
        /*0060*/ 	.short	0x0004
        /*0062*/ 	.short	0x001c
        /*0064*/ 	.byte	0x00, 0xf0, 0x11, 0x00


	//----- nvinfo : EIATTR_KPARAM_INFO
	.align		4
.L_23:
        /*0068*/ 	.byte	0x04, 0x17
        /*006a*/ 	.short	(.L_25 - .L_24)
.L_24:
        /*006c*/ 	.word	0x00000000
        /*0070*/ 	.short	0x0003
        /*0072*/ 	.short	0x0018
        /*0074*/ 	.byte	0x00, 0xf0, 0x11, 0x00


	//----- nvinfo : EIATTR_KPARAM_INFO
	.align		4
.L_25:
        /*0078*/ 	.byte	0x04, 0x17
        /*007a*/ 	.short	(.L_27 - .L_26)
.L_26:
        /*007c*/ 	.word	0x00000000
        /*0080*/ 	.short	0x0002
        /*0082*/ 	.short	0x0010
        /*0084*/ 	.byte	0x00, 0xf5, 0x21, 0x00


	//----- nvinfo : EIATTR_KPARAM_INFO
	.align		4
.L_27:
        /*0088*/ 	.byte	0x04, 0x17
        /*008a*/ 	.short	(.L_29 - .L_28)
.L_28:
        /*008c*/ 	.word	0x00000000
        /*0090*/ 	.short	0x0001
        /*0092*/ 	.short	0x0008
        /*0094*/ 	.byte	0x00, 0xf5, 0x21, 0x00


	//----- nvinfo : EIATTR_KPARAM_INFO
	.align		4
.L_29:
        /*0098*/ 	.byte	0x04, 0x17
        /*009a*/ 	.short	(.L_31 - .L_30)
.L_30:
        /*009c*/ 	.word	0x00000000
        /*00a0*/ 	.short	0x0000
        /*00a2*/ 	.short	0x0000
        /*00a4*/ 	.byte	0x00, 0xf5, 0x21, 0x00


	//----- nvinfo : EIATTR_SPARSE_MMA_MASK
	.align		4
.L_31:
        /*00a8*/ 	.byte	0x03, 0x50
        /*00aa*/ 	.short	0x0000


	//----- nvinfo : EIATTR_MAXREG_COUNT
	.align		4
        /*00ac*/ 	.byte	0x03, 0x1b
        /*00ae*/ 	.short	0x00ff


	//----- nvinfo : EIATTR_MERCURY_ISA_VERSION
	.align		4
        /*00b0*/ 	.byte	0x03, 0x5f
        /*00b2*/ 	.short	0x0101


	//----- nvinfo : EIATTR_VRC_CTA_INIT_COUNT
	.align		4
        /*00b4*/ 	.byte	0x02, 0x4a
	.zero		1
	.zero		1


	//----- nvinfo : EIATTR_EXIT_INSTR_OFFSETS
	.align		4
        /*00b8*/ 	.byte	0x04, 0x1c
        /*00ba*/ 	.short	(.L_33 - .L_32)


	//   ....[0]....
.L_32:
        /*00bc*/ 	.word	0x00000120


	//   ....[1]....
        /*00c0*/ 	.word	0x00002230


	//   ....[2]....
        /*00c4*/ 	.word	0x00002290


	//----- nvinfo : EIATTR_CRS_STACK_SIZE
	.align		4
.L_33:
        /*00c8*/ 	.byte	0x04, 0x1e
        /*00ca*/ 	.short	(.L_35 - .L_34)
.L_34:
        /*00cc*/ 	.word	0x00000000


	//----- nvinfo : EIATTR_CBANK_PARAM_SIZE
	.align		4
.L_35:
        /*00d0*/ 	.byte	0x03, 0x19
        /*00d2*/ 	.short	0x0038


	//----- nvinfo : EIATTR_PARAM_CBANK
	.align		4
        /*00d4*/ 	.byte	0x04, 0x0a
        /*00d6*/ 	.short	(.L_37 - .L_36)
	.align		4
.L_36:
        /*00d8*/ 	.word	index@(.nv.constant0._Z34radial_gradient_convergence_kernelPKfS0_S0_iiiffiPf)
        /*00dc*/ 	.short	0x0380
        /*00de*/ 	.short	0x0038


	//----- nvinfo : EIATTR_SW_WAR
	.align		4
.L_37:
        /*00e0*/ 	.byte	0x04, 0x36
        /*00e2*/ 	.short	(.L_39 - .L_38)
.L_38:
        /*00e4*/ 	.word	0x00000008
.L_39:


//--------------------- .nv.callgraph             --------------------------
	.section	.nv.callgraph,"",@"SHT_CUDA_CALLGRAPH"
	.align	4
	.sectionentsize	8
	.align		4
        /*0000*/ 	.word	0x00000000
	.align		4
        /*0004*/ 	.word	0xffffffff
	.align		4
        /*0008*/ 	.word	0x00000000
	.align		4
        /*000c*/ 	.word	0xfffffffe
	.align		4
        /*0010*/ 	.word	0x00000000
	.align		4
        /*0014*/ 	.word	0xfffffffd
	.align		4
        /*0018*/ 	.word	0x00000000
	.align		4
        /*001c*/ 	.word	0xfffffffc


//--------------------- .text._Z34radial_gradient_convergence_kernelPKfS0_S0_iiiffiPf --------------------------
	.section	.text._Z34radial_gradient_convergence_kernelPKfS0_S0_iiiffiPf,"ax",@progbits
	.align	128
        .global         _Z34radial_gradient_convergence_kernelPKfS0_S0_iiiffiPf
        .type           _Z34radial_gradient_convergence_kernelPKfS0_S0_iiiffiPf,@function
        .size           _Z34radial_gradient_convergence_kernelPKfS0_S0_iiiffiPf,(.L_x_72 - _Z34radial_gradient_convergence_kernelPKfS0_S0_iiiffiPf)
        .other          _Z34radial_gradient_convergence_kernelPKfS0_S0_iiiffiPf,@"STO_CUDA_ENTRY STV_DEFAULT"
_Z34radial_gradient_convergence_kernelPKfS0_S0_iiiffiPf:
.text._Z34radial_gradient_convergence_kernelPKfS0_S0_iiiffiPf:
[----:B------:R-:W-:Y:S01]  /*0000*/  LDC R1, c[0x0][0x37c] ;  /* 0x0000df00ff017b82 */ /* 0x000fe20000000800 */
[----:B------:R-:W0:Y:S07]  /*0010*/  S2R R3, SR_TID.X ;  /* 0x0000000000037919 */ /* 0x000e2e0000002100 */
[----:B------:R-:W0:Y:S01]  /*0020*/  S2UR UR4, SR_CTAID.X ;  /* 0x00000000000479c3 */ /* 0x000e220000002500 */
[----:B------:R-:W1:Y:S07]  /*0030*/  S2R R0, SR_TID.Y ;  /* 0x0000000000007919 */ /* 0x000e6e0000002200 */
[----:B------:R-:W0:Y:S08]  /*0040*/  LDC R20, c[0x0][0x360] ;  /* 0x0000d800ff147b82 */ /* 0x000e300000000800 */
[----:B------:R-:W2:Y:S08]  /*0050*/  LDC R2, c[0x0][0x3a0] ;  /* 0x0000e800ff027b82 */ /* 0x000eb00000000800 */
[----:B------:R-:W1:Y:S08]  /*0060*/  S2UR UR5, SR_CTAID.Y ;  /* 0x00000000000579c3 */ /* 0x000e700000002600 */
[----:B------:R-:W1:Y:S01]  /*0070*/  LDC R19, c[0x0][0x364] ;  /* 0x0000d900ff137b82 */ /* 0x000e620000000800 */
[----:B0-----:R-:W-:-:S07]  /*0080*/  IMAD R20, R20, UR4, R3 ;  /* 0x0000000414147c24 */ /* 0x001fce000f8e0203 */
[----:B------:R-:W0:Y:S01]  /*0090*/  LDC.64 R6, c[0x0][0x398] ;  /* 0x0000e600ff067b82 */ /* 0x000e220000000a00 */
[C---:B--2---:R-:W-:Y:S02]  /*00a0*/  IADD3 R4, PT, PT, -R2.reuse, RZ, RZ ;  /* 0x000000ff02047210 */ /* 0x044fe40007ffe1ff */
[----:B------:R-:W-:Y:S01]  /*00b0*/  LEA R20, R2, R20, 0x1 ;  /* 0x0000001402147211 */ /* 0x000fe200078e08ff */
[----:B-1----:R-:W-:-:S05]  /*00c0*/  IMAD R19, R19, UR5, R0 ;  /* 0x0000000513137c24 */ /* 0x002fca000f8e0200 */
[----:B------:R-:W-:Y:S02]  /*00d0*/  LEA R19, R2, R19, 0x1 ;  /* 0x0000001302137211 */ /* 0x000fe400078e08ff */
[C---:B0-----:R-:W-:Y:S02]  /*00e0*/  LEA R3, R4.reuse, R7, 0x1 ;  /* 0x0000000704037211 */ /* 0x041fe400078e08ff */
[----:B------:R-:W-:Y:S02]  /*00f0*/  LEA R0, R4, R6, 0x1 ;  /* 0x0000000604007211 */ /* 0x000fe400078e08ff */
[----:B------:R-:W-:-:S04]  /*0100*/  ISETP.GE.AND P0, PT, R20, R3, PT ;  /* 0x000000031400720c */ /* 0x000fc80003f06270 */
[----:B------:R-:W-:-:S13]  /*0110*/  ISETP.GE.OR P0, PT, R19, R0, P0 ;  /* 0x000000001300720c */ /* 0x000fda0000706670 */
[----:B------:R-:W-:Y:S05]  /*0120*/  @P0 EXIT ;  /* 0x000000000000094d */ /* 0x000fea0003800000 */
[----:B------:R-:W0:Y:S01]  /*0130*/  LDC R4, c[0x0][0x3a4] ;  /* 0x0000e900ff047b82 */ /* 0x000e220000000800 */
[----:B------:R-:W-:Y:S01]  /*0140*/  HFMA2 R3, -RZ, RZ, 1.7119140625, 2508 ;  /* 0x3ed968e6ff037431 */ /* 0x000fe200000001ff */
[----:B------:R-:W-:-:S05]  /*0150*/  MOV R0, 0x4016b852 ;  /* 0x4016b85200007802 */ /* 0x000fca0000000f00 */
[----:B------:R-:W-:-:S04]  /*0160*/  FFMA R0, R3, -R0, 1 ;  /* 0x3f80000003007423 */ /* 0x000fc80000000800 */
[----:B------:R-:W-:Y:S01]  /*0170*/  FFMA R0, R0, R3, 0.42462843656539916992 ;  /* 0x3ed968e600007423 */ /* 0x000fe20000000003 */
[----:B0-----:R-:W0:Y:S03]  /*0180*/  FCHK P0, R4, 2.3550000190734863281 ;  /* 0x4016b85204007902 */ /* 0x001e260000000000 */
[----:B------:R-:W-:-:S04]  /*0190*/  FFMA R3, R0, R4, RZ ;  /* 0x0000000400037223 */ /* 0x000fc800000000ff */
[----:B------:R-:W-:-:S04]  /*01a0*/  FFMA R2, R3, -2.3550000190734863281, R4 ;  /* 0xc016b85203027823 */ /* 0x000fc80000000004 */
[----:B------:R-:W-:Y:S01]  /*01b0*/  FFMA R2, R0, R2, R3 ;  /* 0x0000000200027223 */ /* 0x000fe20000000003 */
[----:B0-----:R-:W-:Y:S06]  /*01c0*/  @!P0 BRA `(.L_x_0) ;  /* 0x0000000000188947 */ /* 0x001fec0003800000 */
[----:B------:R-:W0:Y:S01]  /*01d0*/  LDCU UR4, c[0x0][0x3a4] ;  /* 0x00007480ff0477ac */ /* 0x000e220008000800 */
[----:B------:R-:W-:Y:S02]  /*01e0*/  MOV R3, 0x4016b852 ;  /* 0x4016b85200037802 */ /* 0x000fe40000000f00 */
[----:B------:R-:W-:Y:S02]  /*01f0*/  MOV R22, 0x220 ;  /* 0x0000022000167802 */ /* 0x000fe40000000f00 */
[----:B0-----:R-:W-:-:S07]  /*0200*/  MOV R0, UR4 ;  /* 0x0000000400007c02 */ /* 0x001fce0008000f00 */
[----:B------:R-:W-:Y:S05]  /*0210*/  CALL.REL.NOINC `($__internal_1_$__cuda_sm3x_div_rn_noftz_f32_slowpath) ;  /* 0x0000002000787944 */ /* 0x000fea0003c00000 */
[----:B------:R-:W-:-:S07]  /*0220*/  MOV R2, R0 ;  /* 0x0000000000027202 */ /* 0x000fce0000000f00 */
.L_x_0:
[----:B------:R-:W0:Y:S01]  /*0230*/  LDCU UR4, c[0x0][0x3a0] ;  /* 0x00007400ff0477ac */ /* 0x000e220008000800 */
[----:B------:R-:W-:Y:S01]  /*0240*/  BSSY.RECONVERGENT B0, `(.L_x_1) ;  /* 0x0000015000007945 */ /* 0x000fe20003800200 */
[----:B0-----:R-:W-:-:S04]  /*0250*/  I2FP.F32.S32 R0, UR4 ;  /* 0x0000000400007c45 */ /* 0x001fc80008201400 */
[----:B------:R-:W-:Y:S02]  /*0260*/  R2UR UR7, R0 ;  /* 0x00000000000772ca */ /* 0x000fe400000e0000 */
[----:B------:R-:W-:-:S05]  /*0270*/  I2FP.F32.S32 R0, R20 ;  /* 0x0000001400007245 */ /* 0x000fca0000201400 */
[----:B------:R-:W-:-:S06]  /*0280*/  FADD R0, R0, 0.5 ;  /* 0x3f00000000007421 */ /* 0x000fcc0000000000 */
[----:B------:R-:W0:Y:S01]  /*0290*/  MUFU.RCP R3, UR7 ;  /* 0x0000000700037d08 */ /* 0x000e220008001000 */
[----:B------:R-:W-:-:S07]  /*02a0*/  MOV R4, UR7 ;  /* 0x0000000700047c02 */ /* 0x000fce0008000f00 */
[----:B------:R-:W1:Y:S01]  /*02b0*/  FCHK P0, R0, UR7 ;  /* 0x0000000700007d02 */ /* 0x000e620008000000 */
[----:B0-----:R-:W-:-:S04]  /*02c0*/  FFMA R4, R3, -R4, 1 ;  /* 0x3f80000003047423 */ /* 0x001fc80000000804 */
[----:B------:R-:W-:Y:S01]  /*02d0*/  FFMA R17, R3, R4, R3 ;  /* 0x0000000403117223 */ /* 0x000fe20000000003 */
[----:B------:R-:W-:-:S03]  /*02e0*/  FADD R3, R2, R2 ;  /* 0x0000000202037221 */ /* 0x000fc60000000000 */
[----:B------:R-:W-:Y:S01]  /*02f0*/  FFMA R4, R0, R17, RZ ;  /* 0x0000001100047223 */ /* 0x000fe200000000ff */
[C---:B------:R-:W-:Y:S01]  /*0300*/  FMUL R18, R3.reuse, R2 ;  /* 0x0000000203127220 */ /* 0x040fe20000400000 */
[----:B------:R-:W-:Y:S02]  /*0310*/  FADD R16, R3, 1 ;  /* 0x3f80000003107421 */ /* 0x000fe40000000000 */
[----:B------:R-:W-:-:S04]  /*0320*/  FFMA R5, R4, -UR7, R0 ;  /* 0x8000000704057c23 */ /* 0x000fc80008000000 */
[----:B------:R-:W-:Y:S01]  /*0330*/  FFMA R17, R17, R5, R4 ;  /* 0x0000000511117223 */ /* 0x000fe20000000004 */
[----:B-1----:R-:W-:Y:S06]  /*0340*/  @!P0 BRA `(.L_x_2) ;  /* 0x0000000000108947 */ /* 0x002fec0003800000 */
[----:B------:R-:W-:Y:S02]  /*0350*/  MOV R3, UR7 ;  /* 0x0000000700037c02 */ /* 0x000fe40008000f00 */
[----:B------:R-:W-:-:S07]  /*0360*/  MOV R22, 0x380 ;  /* 0x0000038000167802 */ /* 0x000fce0000000f00 */
[----:B------:R-:W-:Y:S05]  /*0370*/  CALL.REL.NOINC `($__internal_1_$__cuda_sm3x_div_rn_noftz_f32_slowpath) ;  /* 0x0000002000207944 */ /* 0x000fea0003c00000 */
[----:B------:R-:W-:-:S07]  /*0380*/  MOV R17, R0 ;  /* 0x0000000000117202 */ /* 0x000fce0000000f00 */
.L_x_2:
[----:B------:R-:W-:Y:S05]  /*0390*/  BSYNC.RECONVERGENT B0 ;  /* 0x0000000000007941 */ /* 0x000fea0003800200 */
.L_x_1:
[----:B------:R-:W0:Y:S01]  /*03a0*/  MUFU.RCP R15, UR7 ;  /* 0x00000007000f7d08 */ /* 0x000e220008001000 */
[----:B------:R-:W-:Y:S01]  /*03b0*/  I2FP.F32.S32 R0, R19 ;  /* 0x0000001300007245 */ /* 0x000fe20000201400 */
[----:B------:R-:W-:Y:S01]  /*03c0*/  BSSY.RECONVERGENT B0, `(.L_x_3) ;  /* 0x000000e000007945 */ /* 0x000fe20003800200 */
[----:B------:R-:W-:-:S03]  /*03d0*/  MOV R2, UR7 ;  /* 0x0000000700027c02 */ /* 0x000fc60008000f00 */
[----:B------:R-:W-:-:S04]  /*03e0*/  FADD R0, R0, 0.5 ;  /* 0x3f00000000007421 */ /* 0x000fc80000000000 */
[----:B------:R-:W1:Y:S01]  /*03f0*/  FCHK P0, R0, UR7 ;  /* 0x0000000700007d02 */ /* 0x000e620008000000 */
[----:B0-----:R-:W-:-:S04]  /*0400*/  FFMA R2, R15, -R2, 1 ;  /* 0x3f8000000f027423 */ /* 0x001fc80000000802 */
[----:B------:R-:W-:-:S04]  /*0410*/  FFMA R15, R15, R2, R15 ;  /* 0x000000020f0f7223 */ /* 0x000fc8000000000f */
[----:B------:R-:W-:-:S04]  /*0420*/  FFMA R3, R15, R0, RZ ;  /* 0x000000000f037223 */ /* 0x000fc800000000ff */
[----:B------:R-:W-:-:S04]  /*0430*/  FFMA R2, R3, -UR7, R0 ;  /* 0x8000000703027c23 */ /* 0x000fc80008000000 */
[----:B------:R-:W-:Y:S01]  /*0440*/  FFMA R15, R15, R2, R3 ;  /* 0x000000020f0f7223 */ /* 0x000fe20000000003 */
[----:B-1----:R-:W-:Y:S06]  /*0450*/  @!P0 BRA `(.L_x_4) ;  /* 0x0000000000108947 */ /* 0x002fec0003800000 */
[----:B------:R-:W-:Y:S02]  /*0460*/  MOV R3, UR7 ;  /* 0x0000000700037c02 */ /* 0x000fe40008000f00 */
[----:B------:R-:W-:-:S07]  /*0470*/  MOV R22, 0x490 ;  /* 0x0000049000167802 */ /* 0x000fce0000000f00 */
[----:B------:R-:W-:Y:S05]  /*0480*/  CALL.REL.NOINC `($__internal_1_$__cuda_sm3x_div_rn_noftz_f32_slowpath) ;  /* 0x0000001c00dc7944 */ /* 0x000fea0003c00000 */
[----:B------:R-:W-:-:S07]  /*0490*/  MOV R15, R0 ;  /* 0x00000000000f7202 */ /* 0x000fce0000000f00 */
.L_x_4:
[----:B------:R-:W-:Y:S05]  /*04a0*/  BSYNC.RECONVERGENT B0 ;  /* 0x0000000000007941 */ /* 0x000fea0003800200 */
.L_x_3:
[----:B------:R-:W0:Y:S01]  /*04b0*/  LDC R0, c[0x0][0x3a4] ;  /* 0x0000e900ff007b82 */ /* 0x000e220000000800 */
[----:B------:R-:W-:Y:S01]  /*04c0*/  HFMA2 R14, -RZ, RZ, 0, 0 ;  /* 0x00000000ff0e7431 */ /* 0x000fe200000001ff */
[----:B------:R-:W-:Y:S01]  /*04d0*/  MOV R13, RZ ;  /* 0x000000ff000d7202 */ /* 0x000fe20000000f00 */
[----:B------:R-:W1:Y:S01]  /*04e0*/  LDCU.64 UR12, c[0x0][0x358] ;  /* 0x00006b00ff0c77ac */ /* 0x000e620008000a00 */
[----:B0-----:R-:W-:-:S04]  /*04f0*/  FADD R0, R0, R0 ;  /* 0x0000000000007221 */ /* 0x001fc80000000000 */
[----:B------:R-:W-:Y:S01]  /*0500*/  FADD R2, R0, 1 ;  /* 0x3f80000000027421 */ /* 0x000fe20000000000 */
[----:B------:R-:W0:Y:S08]  /*0510*/  F2I.TRUNC.NTZ R3, R0 ;  /* 0x0000000000037305 */ /* 0x000e30000020f100 */
[----:B------:R-:W2:Y:S01]  /*0520*/  F2I.TRUNC.NTZ R2, R2 ;  /* 0x0000000200027305 */ /* 0x000ea2000020f100 */
[----:B0-----:R-:W-:-:S02]  /*0530*/  R2UR UR4, R3 ;  /* 0x00000000030472ca */ /* 0x001fc400000e0000 */
[----:B--2---:R-:W-:-:S11]  /*0540*/  R2UR UR10, R2 ;  /* 0x00000000020a72ca */ /* 0x004fd600000e0000 */
[----:B------:R-:W-:-:S04]  /*0550*/  UIADD3 UR6, UPT, UPT, -UR4, URZ, URZ ;  /* 0x000000ff04067290 */ /* 0x000fc8000fffe1ff */
[----:B------:R-:W-:-:S09]  /*0560*/  UISETP.GT.AND UP0, UPT, UR10, UR6, UPT ;  /* 0x000000060a00728c */ /* 0x000fd2000bf04270 */
[----:B-1----:R-:W-:Y:S05]  /*0570*/  BRA.U !UP0, `(.L_x_5) ;  /* 0x00000019086c7547 */ /* 0x002fea000b800000 */
[----:B------:R-:W-:Y:S01]  /*0580*/  FADD R12, R17, R17 ;  /* 0x00000011110c7221 */ /* 0x000fe20000000000 */
[----:B------:R-:W0:Y:S01]  /*0590*/  LDCU.64 UR8, c[0x0][0x398] ;  /* 0x00007300ff0877ac */ /* 0x000e220008000a00 */
[----:B------:R-:W-:Y:S01]  /*05a0*/  FADD R11, R15, R15 ;  /* 0x0000000f0f0b7221 */ /* 0x000fe20000000000 */
[----:B------:R-:W-:Y:S02]  /*05b0*/  MOV R13, RZ ;  /* 0x000000ff000d7202 */ /* 0x000fe40000000f00 */
[----:B------:R-:W-:Y:S01]  /*05c0*/  MOV R14, RZ ;  /* 0x000000ff000e7202 */ /* 0x000fe20000000f00 */
[----:B------:R-:W1:Y:S08]  /*05d0*/  F2I.TRUNC.NTZ R12, R12 ;  /* 0x0000000c000c7305 */ /* 0x000e70000020f100 */
[----:B------:R-:W2:Y:S01]  /*05e0*/  F2I.TRUNC.NTZ R11, R11 ;  /* 0x0000000b000b7305 */ /* 0x000ea2000020f100 */
[----:B0-----:R-:W-:Y:S01]  /*05f0*/  UIADD3 UR5, UPT, UPT, UR9, -0x1, URZ ;  /* 0xffffffff09057890 */ /* 0x001fe2000fffe0ff */
[----:B-1----:R-:W-:-:S04]  /*0600*/  IADD3 R0, PT, PT, R12, -UR4, RZ ;  /* 0x800000040c007c10 */ /* 0x002fc8000fffe0ff */
[----:B------:R-:W-:Y:S02]  /*0610*/  I2FP.F32.S32 R0, R0 ;  /* 0x0000000000007245 */ /* 0x000fe40000201400 */
[----:B------:R-:W-:Y:S01]  /*0620*/  I2FP.F32.S32 R10, UR5 ;  /* 0x00000005000a7c45 */ /* 0x000fe20008201400 */
[----:B------:R-:W-:Y:S02]  /*0630*/  UIADD3 UR5, UPT, UPT, UR8, -0x1, URZ ;  /* 0xffffffff08057890 */ /* 0x000fe4000fffe0ff */
[----:B------:R-:W-:Y:S01]  /*0640*/  FMUL R0, R0, 0.5 ;  /* 0x3f00000000007820 */ /* 0x000fe20000400000 */
[----:B------:R-:W-:Y:S02]  /*0650*/  UIADD3 UR8, UPT, UPT, UR4, UR10, URZ ;  /* 0x0000000a04087290 */ /* 0x000fe4000fffe0ff */
[----:B------:R-:W-:Y:S01]  /*0660*/  UIADD3 UR4, UPT, UPT, -UR4, 0x1, URZ ;  /* 0x0000000104047890 */ /* 0x000fe2000fffe1ff */
[C---:B------:R-:W-:Y:S01]  /*0670*/  FMUL R3, R0.reuse, UR7 ;  /* 0x0000000700037c20 */ /* 0x040fe20008400000 */
[C---:B------:R-:W-:Y:S01]  /*0680*/  FSETP.GTU.AND P0, PT, R0.reuse, R10, PT ;  /* 0x0000000a0000720b */ /* 0x040fe20003f0c000 */
[C---:B------:R-:W-:Y:S01]  /*0690*/  FADD R7, R0.reuse, -R17 ;  /* 0x8000001100077221 */ /* 0x040fe20000000000 */
[----:B------:R-:W-:Y:S01]  /*06a0*/  I2FP.F32.S32 R8, UR5 ;  /* 0x0000000500087c45 */ /* 0x000fe20008201400 */
[C---:B------:R-:W-:Y:S01]  /*06b0*/  FFMA R3, R0.reuse, UR7, R3 ;  /* 0x0000000700037c23 */ /* 0x040fe20008000003 */
[----:B------:R-:W-:Y:S01]  /*06c0*/  FSETP.GT.AND P0, PT, R0, RZ, !P0 ;  /* 0x000000ff0000720b */ /* 0x000fe20004704000 */
[----:B------:R-:W-:-:S02]  /*06d0*/  UMOV UR5, UR6 ;  /* 0x0000000600057c82 */ /* 0x000fc40008000000 */
[----:B--2---:R0:W1:Y:S10]  /*06e0*/  F2I.TRUNC.NTZ R9, R3 ;  /* 0x0000000300097305 */ /* 0x004074000020f100 */
.L_x_51:
[----:B------:R-:W-:Y:S01]  /*06f0*/  IADD3 R0, PT, PT, R11, UR5, RZ ;  /* 0x000000050b007c10 */ /* 0x000fe2000fffe0ff */
[----:B------:R-:W-:Y:S01]  /*0700*/  UIADD3 UR5, UPT, UPT, UR5, 0x1, URZ ;  /* 0x0000000105057890 */ /* 0x000fe2000fffe0ff */
[----:B------:R-:W-:Y:S02]  /*0710*/  BSSY.RECONVERGENT B0, `(.L_x_6) ;  /* 0x0000180000007945 */ /* 0x000fe40003800200 */
[----:B------:R-:W-:Y:S01]  /*0720*/  I2FP.F32.S32 R0, R0 ;  /* 0x0000000000007245 */ /* 0x000fe20000201400 */
[----:B------:R-:W-:-:S04]  /*0730*/  UISETP.NE.AND UP0, UPT, UR5, UR10, UPT ;  /* 0x0000000a0500728c */ /* 0x000fc8000bf05270 */
[----:B------:R-:W-:-:S05]  /*0740*/  FMUL R21, R0, 0.5 ;  /* 0x3f00000000157820 */ /* 0x000fca0000400000 */
[----:B------:R-:W-:-:S04]  /*0750*/  FSETP.GTU.AND P1, PT, R21, R8, PT ;  /* 0x000000081500720b */ /* 0x000fc80003f2c000 */
[----:B------:R-:W-:-:S13]  /*0760*/  FSETP.LEU.OR P1, PT, R21, RZ, P1 ;  /* 0x000000ff1500720b */ /* 0x000fda0000f2b400 */
[----:B0-----:R-:W-:Y:S05]  /*0770*/  @P1 BRA `(.L_x_7) ;  /* 0x0000001400e41947 */ /* 0x001fea0003800000 */
[----:B------:R-:W0:Y:S01]  /*0780*/  LDCU UR9, c[0x0][0x39c] ;  /* 0x00007380ff0977ac */ /* 0x000e220008000800 */
[----:B------:R-:W-:-:S04]  /*0790*/  FMUL R0, R21, UR7 ;  /* 0x0000000715007c20 */ /* 0x000fc80008400000 */
[----:B------:R-:W-:Y:S01]  /*07a0*/  FFMA R0, R21, UR7, R0 ;  /* 0x0000000715007c23 */ /* 0x000fe20008000000 */
[----:B0-----:R-:W-:Y:S01]  /*07b0*/  I2FP.F32.S32 R3, UR9 ;  /* 0x0000000900037c45 */ /* 0x001fe20008201400 */
[----:B------:R-:W-:-:S04]  /*07c0*/  ULOP3.LUT UR9, UR8, 0x1, URZ, 0xc0, !UPT ;  /* 0x0000000108097892 */ /* 0x000fc8000f8ec0ff */
[----:B------:R-:W-:Y:S01]  /*07d0*/  FMUL R5, R0, R3 ;  /* 0x0000000300057220 */ /* 0x000fe20000400000 */
[----:B------:R-:W-:-:S03]  /*07e0*/  UISETP.NE.U32.AND UP1, UPT, UR9, 0x1, UPT ;  /* 0x000000010900788c */ /* 0x000fc6000bf25070 */
[----:B------:R-:W-:Y:S01]  /*07f0*/  FFMA R6, R0, R3, R5 ;  /* 0x0000000300067223 */ /* 0x000fe20000000005 */
[----:B------:R-:W-:Y:S01]  /*0800*/  FADD R5, R21, -R15 ;  /* 0x8000000f15057221 */ /* 0x000fe20000000000 */
[----:B------:R-:W-:-:S04]  /*0810*/  MOV R3, UR6 ;  /* 0x0000000600037c02 */ /* 0x000fc80008000f00 */
[----:B------:R-:W0:Y:S01]  /*0820*/  F2I.TRUNC.NTZ R6, R6 ;  /* 0x0000000600067305 */ /* 0x000e22000020f100 */
[----:B------:R-:W-:Y:S05]  /*0830*/  BRA.U UP1, `(.L_x_8) ;  /* 0x0000000501d07547 */ /* 0x000fea000b800000 */
[----:B------:R-:W-:Y:S01]  /*0840*/  BSSY.RECONVERGENT B3, `(.L_x_8) ;  /* 0x0000073000037945 */ /* 0x000fe20003800200 */
[----:B------:R-:W-:-:S03]  /*0850*/  MOV R3, UR4 ;  /* 0x0000000400037c02 */ /* 0x000fc60008000f00 */
[----:B------:R-:W-:Y:S05]  /*0860*/  @!P0 BRA `(.L_x_9) ;  /* 0x0000000400c08947 */ /* 0x000fea0003800000 */
[----:B------:R-:W-:Y:S01]  /*0870*/  FMUL R0, R5, R5 ;  /* 0x0000000505007220 */ /* 0x000fe20000400000 */
[----:B------:R-:W-:Y:S03]  /*0880*/  BSSY.RECONVERGENT B1, `(.L_x_10) ;  /* 0x000000e000017945 */ /* 0x000fe60003800200 */
[----:B------:R-:W-:-:S04]  /*0890*/  FFMA R0, R7, R7, R0 ;  /* 0x0000000707007223 */ /* 0x000fc80000000000 */
[----:B------:R2:W3:Y:S01]  /*08a0*/  MUFU.RSQ R3, R0 ;  /* 0x0000000000037308 */ /* 0x0004e20000001400 */
[----:B------:R-:W-:-:S04]  /*08b0*/  IADD3 R2, PT, PT, R0, -0xd000000, RZ ;  /* 0xf300000000027810 */ /* 0x000fc80007ffe0ff */
[----:B------:R-:W-:-:S13]  /*08c0*/  ISETP.GT.U32.AND P1, PT, R2, 0x727fffff, PT ;  /* 0x727fffff0200780c */ /* 0x000fda0003f24070 */
[----:B--23--:R-:W-:Y:S05]  /*08d0*/  @!P1 BRA `(.L_x_11) ;  /* 0x0000000000109947 */ /* 0x00cfea0003800000 */
[----:B------:R-:W-:-:S07]  /*08e0*/  MOV R22, 0x900 ;  /* 0x0000090000167802 */ /* 0x000fce0000000f00 */
[----:B01----:R-:W-:Y:S05]  /*08f0*/  CALL.REL.NOINC `($__internal_0_$__cuda_sm20_sqrt_rn_f32_slowpath) ;  /* 0x0000001800687944 */ /* 0x003fea0003c00000 */
[----:B------:R-:W-:Y:S01]  /*0900*/  MOV R27, R3 ;  /* 0x00000003001b7202 */ /* 0x000fe20000000f00 */
[----:B------:R-:W-:Y:S06]  /*0910*/  BRA `(.L_x_12) ;  /* 0x0000000000107947 */ /* 0x000fec0003800000 */
.L_x_11:
[----:B------:R-:W-:Y:S01]  /*0920*/  FMUL.FTZ R27, R0, R3 ;  /* 0x00000003001b7220 */ /* 0x000fe20000410000 */
[----:B------:R-:W-:-:S03]  /*0930*/  FMUL.FTZ R2, R3, 0.5 ;  /* 0x3f00000003027820 */ /* 0x000fc60000410000 */
[----:B------:R-:W-:-:S04]  /*0940*/  FFMA R0, -R27, R27, R0 ;  /* 0x0000001b1b007223 */ /* 0x000fc80000000100 */
[----:B------:R-:W-:-:S07]  /*0950*/  FFMA R27, R0, R2, R27 ;  /* 0x00000002001b7223 */ /* 0x000fce000000001b */
.L_x_12:
[----:B------:R-:W-:Y:S05]  /*0960*/  BSYNC.RECONVERGENT B1 ;  /* 0x0000000000017941 */ /* 0x000fea0003800200 */
.L_x_10:
[C---:B------:R-:W-:Y:S02]  /*0970*/  FSETP.GTU.AND P1, PT, R27.reuse, R16, PT ;  /* 0x000000101b00720b */ /* 0x040fe40003f2c000 */
[----:B------:R-:W-:Y:S02]  /*0980*/  MOV R3, UR4 ;  /* 0x0000000400037c02 */ /* 0x000fe40008000f00 */
[----:B------:R-:W-:-:S13]  /*0990*/  FSETP.EQ.OR P1, PT, R27, RZ, P1 ;  /* 0x000000ff1b00720b */ /* 0x000fda0000f22400 */
[----:B------:R-:W-:Y:S05]  /*09a0*/  @P1 BRA `(.L_x_9) ;  /* 0x0000000400701947 */ /* 0x000fea0003800000 */
[----:B------:R-:W2:Y:S01]  /*09b0*/  LDC.64 R2, c[0x0][0x388] ;  /* 0x0000e200ff027b82 */ /* 0x000ea20000000a00 */
[----:B01----:R-:W-:-:S07]  /*09c0*/  IADD3 R21, PT, PT, R9, R6, RZ ;  /* 0x0000000609157210 */ /* 0x003fce0007ffe0ff */
[----:B------:R-:W0:Y:S01]  /*09d0*/  LDC.64 R22, c[0x0][0x380] ;  /* 0x0000e000ff167b82 */ /* 0x000e220000000a00 */
[----:B--2---:R-:W-:-:S06]  /*09e0*/  IMAD.WIDE R2, R21, 0x4, R2 ;  /* 0x0000000415027825 */ /* 0x004fcc00078e0202 */
[----:B------:R1:W5:Y:S01]  /*09f0*/  LDG.E R2, desc[UR12][R2.64] ;  /* 0x0000000c02027981 */ /* 0x000362000c1e1900 */
[----:B0-----:R-:W-:-:S05]  /*0a00*/  IMAD.WIDE R22, R21, 0x4, R22 ;  /* 0x0000000415167825 */ /* 0x001fca00078e0216 */
[----:B------:R1:W5:Y:S01]  /*0a10*/  LDG.E R4, desc[UR12][R22.64] ;  /* 0x0000000c16047981 */ /* 0x000362000c1e1900 */
[----:B------:R-:W0:Y:S01]  /*0a20*/  MUFU.RCP R21, R18 ;  /* 0x0000001200157308 */ /* 0x000e220000001000 */
[----:B------:R-:W-:-:S07]  /*0a30*/  FMUL R0, R27, R27 ;  /* 0x0000001b1b007220 */ /* 0x000fce0000400000 */
[----:B------:R-:W2:Y:S01]  /*0a40*/  FCHK P1, R0, R18 ;  /* 0x0000001200007302 */ /* 0x000ea20000020000 */
[----:B0-----:R-:W-:-:S04]  /*0a50*/  FFMA R24, -R18, R21, 1 ;  /* 0x3f80000012187423 */ /* 0x001fc80000000115 */
[----:B------:R-:W-:-:S04]  /*0a60*/  FFMA R21, R21, R24, R21 ;  /* 0x0000001815157223 */ /* 0x000fc80000000015 */
[----:B------:R-:W-:Y:S01]  /*0a70*/  FFMA R24, R0, R21, RZ ;  /* 0x0000001500187223 */ /* 0x000fe200000000ff */
[----:B------:R-:W-:Y:S03]  /*0a80*/  BSSY.RECONVERGENT B4, `(.L_x_13) ;  /* 0x0000008000047945 */ /* 0x000fe60003800200 */
[----:B------:R-:W-:-:S04]  /*0a90*/  FFMA R25, -R18, R24, R0 ;  /* 0x0000001812197223 */ /* 0x000fc80000000100 */
[----:B------:R-:W-:Y:S01]  /*0aa0*/  FFMA R21, R21, R25, R24 ;  /* 0x0000001915157223 */ /* 0x000fe20000000018 */
[----:B-12---:R-:W-:Y:S06]  /*0ab0*/  @!P1 BRA `(.L_x_14) ;  /* 0x0000000000109947 */ /* 0x006fec0003800000 */
[----:B------:R-:W-:Y:S02]  /*0ac0*/  MOV R3, R18 ;  /* 0x0000001200037202 */ /* 0x000fe40000000f00 */
[----:B------:R-:W-:-:S07]  /*0ad0*/  MOV R22, 0xaf0 ;  /* 0x00000af000167802 */ /* 0x000fce0000000f00 */
[----:B-----5:R-:W-:Y:S05]  /*0ae0*/  CALL.REL.NOINC `($__internal_1_$__cuda_sm3x_div_rn_noftz_f32_slowpath) ;  /* 0x0000001800447944 */ /* 0x020fea0003c00000 */
[----:B------:R-:W-:-:S07]  /*0af0*/  MOV R21, R0 ;  /* 0x0000000000157202 */ /* 0x000fce0000000f00 */
.L_x_14:
[----:B------:R-:W-:Y:S05]  /*0b00*/  BSYNC.RECONVERGENT B4 ;  /* 0x0000000000047941 */ /* 0x000fea0003800200 */
.L_x_13:
[----:B------:R-:W-:Y:S01]  /*0b10*/  FMUL R21, R21, -1.4426950216293334961 ;  /* 0xbfb8aa3b15157820 */ /* 0x000fe20000400000 */
[----:B-----5:R-:W-:-:S04]  /*0b20*/  FMUL R24, R5, R2 ;  /* 0x0000000205187220 */ /* 0x020fc80000400000 */
[----:B------:R-:W-:Y:S01]  /*0b30*/  FSETP.GEU.AND P1, PT, R21, -126, PT ;  /* 0xc2fc00001500780b */ /* 0x000fe20003f2e000 */
[----:B------:R-:W-:-:S05]  /*0b40*/  FFMA R24, R7, R4, R24 ;  /* 0x0000000407187223 */ /* 0x000fca0000000018 */
[----:B------:R-:W-:-:S07]  /*0b50*/  FSETP.GEU.AND P2, PT, R24, RZ, PT ;  /* 0x000000ff1800720b */ /* 0x000fce0003f4e000 */
[----:B------:R-:W-:-:S04]  /*0b60*/  @!P1 FMUL R21, R21, 0.5 ;  /* 0x3f00000015159820 */ /* 0x000fc80000400000 */
[----:B------:R-:W0:Y:S02]  /*0b70*/  MUFU.EX2 R0, R21 ;  /* 0x0000001500007308 */ /* 0x000e240000000800 */
[----:B0-----:R-:W-:-:S04]  /*0b80*/  @!P1 FMUL R0, R0, R0 ;  /* 0x0000000000009220 */ /* 0x001fc80000400000 */
[----:B------:R-:W-:-:S05]  /*0b90*/  FMUL R0, R0, R27 ;  /* 0x0000001b00007220 */ /* 0x000fca0000400000 */
[----:B------:R-:W-:-:S13]  /*0ba0*/  FSETP.GEU.AND P1, PT, |R0|, 1.175494350822287508e-38, PT ;  /* 0x008000000000780b */ /* 0x000fda0003f2e200 */
[----:B------:R-:W-:-:S04]  /*0bb0*/  @!P1 FMUL R0, R0, 16777216 ;  /* 0x4b80000000009820 */ /* 0x000fc80000400000 */
[----:B------:R-:W0:Y:S02]  /*0bc0*/  MUFU.LG2 R3, R0 ;  /* 0x0000000000037308 */ /* 0x000e240000000c00 */
[----:B0-----:R-:W-:-:S04]  /*0bd0*/  @!P1 FADD R3, R3, -24 ;  /* 0xc1c0000003039421 */ /* 0x001fc80000000000 */
[----:B------:R-:W-:Y:S01]  /*0be0*/  FMUL R22, R3, 4 ;  /* 0x4080000003167820 */ /* 0x000fe20000400000 */
[----:B------:R-:W-:-:S04]  /*0bf0*/  MOV R3, UR4 ;  /* 0x0000000400037c02 */ /* 0x000fc80008000f00 */
[----:B------:R-:W-:-:S13]  /*0c00*/  FSETP.GEU.AND P1, PT, R22, -126, PT ;  /* 0xc2fc00001600780b */ /* 0x000fda0003f2e000 */
[----:B------:R-:W-:-:S04]  /*0c10*/  @!P1 FMUL R22, R22, 0.5 ;  /* 0x3f00000016169820 */ /* 0x000fc80000400000 */
[----:B------:R-:W0:Y:S02]  /*0c20*/  MUFU.EX2 R25, R22 ;  /* 0x0000001600197308 */ /* 0x000e240000000800 */
[----:B0-----:R-:W-:-:S04]  /*0c30*/  @!P1 FMUL R25, R25, R25 ;  /* 0x0000001919199220 */ /* 0x001fc80000400000 */
[----:B------:R-:W-:Y:S01]  /*0c40*/  FADD R13, R13, R25 ;  /* 0x000000190d0d7221 */ /* 0x000fe20000000000 */
[----:B------:R-:W-:Y:S06]  /*0c50*/  @P2 BRA `(.L_x_9) ;  /* 0x0000000000c42947 */ /* 0x000fec0003800000 */
[----:B------:R-:W-:Y:S01]  /*0c60*/  FMUL R3, R2, R2 ;  /* 0x0000000202037220 */ /* 0x000fe20000400000 */
[----:B------:R-:W-:Y:S03]  /*0c70*/  BSSY.RECONVERGENT B1, `(.L_x_15) ;  /* 0x000000f000017945 */ /* 0x000fe60003800200 */
[-C--:B------:R-:W-:Y:S01]  /*0c80*/  FFMA R0, R4, R4.reuse, R3 ;  /* 0x0000000404007223 */ /* 0x080fe20000000003 */
[----:B------:R-:W-:-:S03]  /*0c90*/  FMUL R4, R5, R4 ;  /* 0x0000000405047220 */ /* 0x000fc60000400000 */
[----:B------:R0:W1:Y:S01]  /*0ca0*/  MUFU.RSQ R21, R0 ;  /* 0x0000000000157308 */ /* 0x0000620000001400 */
[----:B------:R-:W-:Y:S01]  /*0cb0*/  IADD3 R3, PT, PT, R0, -0xd000000, RZ ;  /* 0xf300000000037810 */ /* 0x000fe20007ffe0ff */
[----:B------:R-:W-:-:S03]  /*0cc0*/  FFMA R2, R7, R2, -R4 ;  /* 0x0000000207027223 */ /* 0x000fc60000000804 */
[----:B------:R-:W-:-:S13]  /*0cd0*/  ISETP.GT.U32.AND P1, PT, R3, 0x727fffff, PT ;  /* 0x727fffff0300780c */ /* 0x000fda0003f24070 */
[----:B01----:R-:W-:Y:S05]  /*0ce0*/  @!P1 BRA `(.L_x_16) ;  /* 0x00000000000c9947 */ /* 0x003fea0003800000 */
[----:B------:R-:W-:-:S07]  /*0cf0*/  MOV R22, 0xd10 ;  /* 0x00000d1000167802 */ /* 0x000fce0000000f00 */
[----:B------:R-:W-:Y:S05]  /*0d00*/  CALL.REL.NOINC `($__internal_0_$__cuda_sm20_sqrt_rn_f32_slowpath) ;  /* 0x0000001400647944 */ /* 0x000fea0003c00000 */
[----:B------:R-:W-:Y:S05]  /*0d10*/  BRA `(.L_x_17) ;  /* 0x0000000000107947 */ /* 0x000fea0003800000 */
.L_x_16:
[----:B------:R-:W-:Y:S01]  /*0d20*/  FMUL.FTZ R3, R0, R21 ;  /* 0x0000001500037220 */ /* 0x000fe20000410000 */
[----:B------:R-:W-:-:S03]  /*0d30*/  FMUL.FTZ R4, R21, 0.5 ;  /* 0x3f00000015047820 */ /* 0x000fc60000410000 */
[----:B------:R-:W-:-:S04]  /*0d40*/  FFMA R0, -R3, R3, R0 ;  /* 0x0000000303007223 */ /* 0x000fc80000000100 */
[----:B------:R-:W-:-:S07]  /*0d50*/  FFMA R3, R0, R4, R3 ;  /* 0x0000000400037223 */ /* 0x000fce0000000003 */
.L_x_17:
[----:B------:R-:W-:Y:S05]  /*0d60*/  BSYNC.RECONVERGENT B1 ;  /* 0x0000000000017941 */ /* 0x000fea0003800200 */
.L_x_15:
[----:B------:R-:W0:Y:S01]  /*0d70*/  MUFU.RCP R0, R3 ;  /* 0x0000000300007308 */ /* 0x000e220000001000 */
[----:B------:R-:W-:Y:S07]  /*0d80*/  BSSY.RECONVERGENT B4, `(.L_x_18) ;  /* 0x000000b000047945 */ /* 0x000fee0003800200 */
[----:B------:R-:W1:Y:S01]  /*0d90*/  FCHK P1, |R2|, R3 ;  /* 0x0000000302007302 */ /* 0x000e620000020200 */
[----:B0-----:R-:W-:-:S04]  /*0da0*/  FFMA R21, R0, -R3, 1 ;  /* 0x3f80000000157423 */ /* 0x001fc80000000803 */
[----:B------:R-:W-:-:S04]  /*0db0*/  FFMA R21, R0, R21, R0 ;  /* 0x0000001500157223 */ /* 0x000fc80000000000 */
[----:B------:R-:W-:-:S04]  /*0dc0*/  FFMA R0, |R2|, R21, RZ ;  /* 0x0000001502007223 */ /* 0x000fc800000002ff */
[----:B------:R-:W-:-:S04]  /*0dd0*/  FFMA R4, R0, -R3, |R2| ;  /* 0x8000000300047223 */ /* 0x000fc80000000402 */
[----:B------:R-:W-:Y:S01]  /*0de0*/  FFMA R0, R21, R4, R0 ;  /* 0x0000000415007223 */ /* 0x000fe20000000000 */
[----:B-1----:R-:W-:Y:S06]  /*0df0*/  @!P1 BRA `(.L_x_19) ;  /* 0x00000000000c9947 */ /* 0x002fec0003800000 */
[----:B------:R-:W-:Y:S01]  /*0e00*/  FADD R0, |R2|, -RZ ;  /* 0x800000ff02007221 */ /* 0x000fe20000000200 */
[----:B------:R-:W-:-:S07]  /*0e10*/  MOV R22, 0xe30 ;  /* 0x00000e3000167802 */ /* 0x000fce0000000f00 */
[----:B------:R-:W-:Y:S05]  /*0e20*/  CALL.REL.NOINC `($__internal_1_$__cuda_sm3x_div_rn_noftz_f32_slowpath) ;  /* 0x0000001400747944 */ /* 0x000fea0003c00000 */
.L_x_19:
[----:B------:R-:W-:Y:S05]  /*0e30*/  BSYNC.RECONVERGENT B4 ;  /* 0x0000000000047941 */ /* 0x000fea0003800200 */
.L_x_18:
[----:B------:R-:W0:Y:S01]  /*0e40*/  MUFU.RCP R2, R27 ;  /* 0x0000001b00027308 */ /* 0x000e220000001000 */
[C---:B------:R-:W-:Y:S01]  /*0e50*/  FSETP.NAN.AND P1, PT, |R0|.reuse, |R0|, PT ;  /* 0x400000000000720b */ /* 0x040fe20003f28200 */
[----:B------:R-:W-:Y:S03]  /*0e60*/  BSSY.RECONVERGENT B4, `(.L_x_20) ;  /* 0x000000d000047945 */ /* 0x000fe60003800200 */
[----:B------:R-:W-:-:S08]  /*0e70*/  FSEL R0, R0, R27, !P1 ;  /* 0x0000001b00007208 */ /* 0x000fd00004800000 */
[----:B------:R-:W1:Y:S01]  /*0e80*/  FCHK P1, R0, R27 ;  /* 0x0000001b00007302 */ /* 0x000e620000020000 */
[----:B0-----:R-:W-:-:S04]  /*0e90*/  FFMA R3, R2, -R27, 1 ;  /* 0x3f80000002037423 */ /* 0x001fc8000000081b */
[----:B------:R-:W-:-:S04]  /*0ea0*/  FFMA R3, R2, R3, R2 ;  /* 0x0000000302037223 */ /* 0x000fc80000000002 */
[----:B------:R-:W-:-:S04]  /*0eb0*/  FFMA R2, R0, R3, RZ ;  /* 0x0000000300027223 */ /* 0x000fc800000000ff */
[----:B------:R-:W-:-:S04]  /*0ec0*/  FFMA R4, R2, -R27, R0 ;  /* 0x8000001b02047223 */ /* 0x000fc80000000000 */
[----:B------:R-:W-:Y:S01]  /*0ed0*/  FFMA R2, R3, R4, R2 ;  /* 0x0000000403027223 */ /* 0x000fe20000000002 */
[----:B-1----:R-:W-:Y:S06]  /*0ee0*/  @!P1 BRA `(.L_x_21) ;  /* 0x0000000000109947 */ /* 0x002fec0003800000 */
[----:B------:R-:W-:Y:S02]  /*0ef0*/  MOV R3, R27 ;  /* 0x0000001b00037202 */ /* 0x000fe40000000f00 */
[----:B------:R-:W-:-:S07]  /*0f00*/  MOV R22, 0xf20 ;  /* 0x00000f2000167802 */ /* 0x000fce0000000f00 */
[----:B------:R-:W-:Y:S05]  /*0f10*/  CALL.REL.NOINC `($__internal_1_$__cuda_sm3x_div_rn_noftz_f32_slowpath) ;  /* 0x0000001400387944 */ /* 0x000fea0003c00000 */
[----:B------:R-:W-:-:S07]  /*0f20*/  MOV R2, R0 ;  /* 0x0000000000027202 */ /* 0x000fce0000000f00 */
.L_x_21:
[----:B------:R-:W-:Y:S05]  /*0f30*/  BSYNC.RECONVERGENT B4 ;  /* 0x0000000000047941 */ /* 0x000fea0003800200 */
.L_x_20:
[----:B------:R-:W-:Y:S01]  /*0f40*/  FADD R2, -R2, 1 ;  /* 0x3f80000002027421 */ /* 0x000fe20000000100 */
[----:B------:R-:W-:-:S03]  /*0f50*/  MOV R3, UR4 ;  /* 0x0000000400037c02 */ /* 0x000fc60008000f00 */
[----:B------:R-:W-:-:S07]  /*0f60*/  FFMA R14, R25, R2, R14 ;  /* 0x00000002190e7223 */ /* 0x000fce000000000e */
.L_x_9:
[----:B------:R-:W-:Y:S05]  /*0f70*/  BSYNC.RECONVERGENT B3 ;  /* 0x0000000000037941 */ /* 0x000fea0003800200 */
.L_x_8:
[----:B------:R-:W-:-:S09]  /*0f80*/  UISETP.NE.AND UP1, UPT, UR8, 0x1, UPT ;  /* 0x000000010800788c */ /* 0x000fd2000bf25270 */
[----:B------:R-:W-:Y:S05]  /*0f90*/  BRA.U !UP1, `(.L_x_7) ;  /* 0x0000000d09dc7547 */ /* 0x000fea000b800000 */
[----:B------:R-:W-:Y:S02]  /*0fa0*/  IADD3 R4, PT, PT, R3, -UR10, RZ ;  /* 0x8000000a03047c10 */ /* 0x000fe4000fffe0ff */
[----:B------:R-:W-:-:S07]  /*0fb0*/  IADD3 R2, PT, PT, R12, R3, RZ ;  /* 0x000000030c027210 */ /* 0x000fce0007ffe0ff */
.L_x_50:
[----:B------:R-:W-:Y:S01]  /*0fc0*/  I2FP.F32.S32 R21, R2 ;  /* 0x0000000200157245 */ /* 0x000fe20000201400 */
[----:B------:R-:W-:Y:S01]  /*0fd0*/  BSSY.RECONVERGENT B3, `(.L_x_22) ;  /* 0x0000078000037945 */ /* 0x000fe20003800200 */
[----:B------:R-:W-:-:S03]  /*0fe0*/  IADD3 R4, PT, PT, R4, 0x2, RZ ;  /* 0x0000000204047810 */ /* 0x000fc60007ffe0ff */
[----:B------:R-:W-:Y:S01]  /*0ff0*/  FMUL R21, R21, 0.5 ;  /* 0x3f00000015157820 */ /* 0x000fe20000400000 */
[----:B------:R-:W-:-:S04]  /*1000*/  ISETP.NE.AND P3, PT, R4, RZ, PT ;  /* 0x000000ff0400720c */ /* 0x000fc80003f65270 */
[----:B------:R-:W-:-:S04]  /*1010*/  FSETP.GTU.AND P1, PT, R21, R10, PT ;  /* 0x0000000a1500720b */ /* 0x000fc80003f2c000 */
[----:B------:R-:W-:-:S13]  /*1020*/  FSETP.LEU.OR P1, PT, R21, RZ, P1 ;  /* 0x000000ff1500720b */ /* 0x000fda0000f2b400 */
[----:B------:R-:W-:Y:S05]  /*1030*/  @P1 BRA `(.L_x_23) ;  /* 0x0000000400c41947 */ /* 0x000fea0003800000 */
[----:B------:R-:W-:Y:S01]  /*1040*/  FADD R24, R21, -R17 ;  /* 0x8000001115187221 */ /* 0x000fe20000000000 */
[----:B------:R-:W-:Y:S03]  /*1050*/  BSSY.RECONVERGENT B1, `(.L_x_24) ;  /* 0x000000f000017945 */ /* 0x000fe60003800200 */
[----:B------:R-:W-:-:S04]  /*1060*/  FMUL R0, R24, R24 ;  /* 0x0000001818007220 */ /* 0x000fc80000400000 */
        /* <DEDUP_REMOVED lines=9> */
.L_x_25:
[----:B------:R-:W-:Y:S01]  /*1100*/  FMUL.FTZ R25, R0, R3 ;  /* 0x0000000300197220 */ /* 0x000fe20000410000 */
[----:B------:R-:W-:-:S03]  /*1110*/  FMUL.FTZ R3, R3, 0.5 ;  /* 0x3f00000003037820 */ /* 0x000fc60000410000 */
[----:B------:R-:W-:-:S04]  /*1120*/  FFMA R0, -R25, R25, R0 ;  /* 0x0000001919007223 */ /* 0x000fc80000000100 */
[----:B------:R-:W-:-:S07]  /*1130*/  FFMA R25, R0, R3, R25 ;  /* 0x0000000300197223 */ /* 0x000fce0000000019 */
.L_x_26:
[----:B------:R-:W-:Y:S05]  /*1140*/  BSYNC.RECONVERGENT B1 ;  /* 0x0000000000017941 */ /* 0x000fea0003800200 */
.L_x_24:
[----:B------:R-:W-:-:S04]  /*1150*/  FSETP.GTU.AND P1, PT, R25, R16, PT ;  /* 0x000000101900720b */ /* 0x000fc80003f2c000 */
[----:B------:R-:W-:-:S13]  /*1160*/  FSETP.EQ.OR P1, PT, R25, RZ, P1 ;  /* 0x000000ff1900720b */ /* 0x000fda0000f22400 */
[----:B------:R-:W-:Y:S05]  /*1170*/  @P1 BRA `(.L_x_23) ;  /* 0x0000000400741947 */ /* 0x000fea0003800000 */
[C---:B------:R-:W-:Y:S01]  /*1180*/  FMUL R0, R21.reuse, UR7 ;  /* 0x0000000715007c20 */ /* 0x040fe20008400000 */
[----:B------:R-:W2:Y:S03]  /*1190*/  LDC.64 R28, c[0x0][0x380] ;  /* 0x0000e000ff1c7b82 */ /* 0x000ea60000000a00 */
[----:B------:R-:W-:-:S05]  /*11a0*/  FFMA R21, R21, UR7, R0 ;  /* 0x0000000715157c23 */ /* 0x000fca0008000000 */
[----:B------:R-:W3:Y:S01]  /*11b0*/  LDC.64 R22, c[0x0][0x388] ;  /* 0x0000e200ff167b82 */ /* 0x000ee20000000a00 */
[----:B------:R-:W0:Y:S02]  /*11c0*/  F2I.TRUNC.NTZ R21, R21 ;  /* 0x0000001500157305 */ /* 0x000e24000020f100 */
[----:B0-----:R-:W-:-:S05]  /*11d0*/  IADD3 R3, PT, PT, R6, R21, RZ ;  /* 0x0000001506037210 */ /* 0x001fca0007ffe0ff */
[----:B--2---:R-:W-:-:S04]  /*11e0*/  IMAD.WIDE R28, R3, 0x4, R28 ;  /* 0x00000004031c7825 */ /* 0x004fc800078e021c */
[----:B---3--:R-:W-:Y:S01]  /*11f0*/  IMAD.WIDE R22, R3, 0x4, R22 ;  /* 0x0000000403167825 */ /* 0x008fe200078e0216 */
[----:B------:R0:W5:Y:S04]  /*1200*/  LDG.E R26, desc[UR12][R28.64] ;  /* 0x0000000c1c1a7981 */ /* 0x000168000c1e1900 */
[----:B------:R0:W5:Y:S01]  /*1210*/  LDG.E R27, desc[UR12][R22.64] ;  /* 0x0000000c161b7981 */ /* 0x000162000c1e1900 */
[----:B------:R-:W2:Y:S01]  /*1220*/  MUFU.RCP R3, R18 ;  /* 0x0000001200037308 */ /* 0x000ea20000001000 */
[----:B------:R-:W-:Y:S01]  /*1230*/  FMUL R31, R25, R25 ;  /* 0x00000019191f7220 */ /* 0x000fe20000400000 */
[----:B------:R-:W-:Y:S06]  /*1240*/  BSSY.RECONVERGENT B4, `(.L_x_27) ;  /* 0x000000c000047945 */ /* 0x000fec0003800200 */
[----:B------:R-:W3:Y:S01]  /*1250*/  FCHK P1, R31, R18 ;  /* 0x000000121f007302 */ /* 0x000ee20000020000 */
[----:B--2---:R-:W-:-:S04]  /*1260*/  FFMA R0, -R18, R3, 1 ;  /* 0x3f80000012007423 */ /* 0x004fc80000000103 */
[----:B------:R-:W-:-:S04]  /*1270*/  FFMA R0, R3, R0, R3 ;  /* 0x0000000003007223 */ /* 0x000fc80000000003 */
[----:B------:R-:W-:-:S04]  /*1280*/  FFMA R3, R0, R31, RZ ;  /* 0x0000001f00037223 */ /* 0x000fc800000000ff */
[----:B------:R-:W-:-:S04]  /*1290*/  FFMA R30, -R18, R3, R31 ;  /* 0x00000003121e7223 */ /* 0x000fc8000000011f */
[----:B------:R-:W-:Y:S01]  /*12a0*/  FFMA R0, R0, R30, R3 ;  /* 0x0000001e00007223 */ /* 0x000fe20000000003 */
[----:B0--3--:R-:W-:Y:S06]  /*12b0*/  @!P1 BRA `(.L_x_28) ;  /* 0x0000000000109947 */ /* 0x009fec0003800000 */
[----:B------:R-:W-:Y:S02]  /*12c0*/  MOV R0, R31 ;  /* 0x0000001f00007202 */ /* 0x000fe40000000f00 */
[----:B------:R-:W-:Y:S02]  /*12d0*/  MOV R3, R18 ;  /* 0x0000001200037202 */ /* 0x000fe40000000f00 */
[----:B------:R-:W-:-:S07]  /*12e0*/  MOV R22, 0x1300 ;  /* 0x0000130000167802 */ /* 0x000fce0000000f00 */
[----:B-1---5:R-:W-:Y:S05]  /*12f0*/  CALL.REL.NOINC `($__internal_1_$__cuda_sm3x_div_rn_noftz_f32_slowpath) ;  /* 0x0000001000407944 */ /* 0x022fea0003c00000 */
.L_x_28:
[----:B------:R-:W-:Y:S05]  /*1300*/  BSYNC.RECONVERGENT B4 ;  /* 0x0000000000047941 */ /* 0x000fea0003800200 */
.L_x_27:
        /* <DEDUP_REMOVED lines=13> */
[----:B------:R-:W-:-:S05]  /*13e0*/  FMUL R3, R3, 4 ;  /* 0x4080000003037820 */ /* 0x000fca0000400000 */
        /* <DEDUP_REMOVED lines=8> */
[----:B------:R-:W-:-:S04]  /*1470*/  FFMA R0, R26, R26, R3 ;  /* 0x0000001a1a007223 */ /* 0x000fc80000000003 */
[----:B------:R0:W2:Y:S01]  /*1480*/  MUFU.RSQ R21, R0 ;  /* 0x0000000000157308 */ /* 0x0000a20000001400 */
[----:B------:R-:W-:-:S04]  /*1490*/  IADD3 R3, PT, PT, R0, -0xd000000, RZ ;  /* 0xf300000000037810 */ /* 0x000fc80007ffe0ff */
[----:B------:R-:W-:Y:S01]  /*14a0*/  ISETP.GT.U32.AND P1, PT, R3, 0x727fffff, PT ;  /* 0x727fffff0300780c */ /* 0x000fe20003f24070 */
[----:B------:R-:W-:-:S04]  /*14b0*/  FMUL R3, R5, R26 ;  /* 0x0000001a05037220 */ /* 0x000fc80000400000 */
[----:B------:R-:W-:-:S08]  /*14c0*/  FFMA R24, R24, R27, -R3 ;  /* 0x0000001b18187223 */ /* 0x000fd00000000803 */
[----:B0-2---:R-:W-:Y:S05]  /*14d0*/  @!P1 BRA `(.L_x_30) ;  /* 0x00000000000c9947 */ /* 0x005fea0003800000 */
[----:B------:R-:W-:-:S07]  /*14e0*/  MOV R22, 0x1500 ;  /* 0x0000150000167802 */ /* 0x000fce0000000f00 */
[----:B-1----:R-:W-:Y:S05]  /*14f0*/  CALL.REL.NOINC `($__internal_0_$__cuda_sm20_sqrt_rn_f32_slowpath) ;  /* 0x0000000c00687944 */ /* 0x002fea0003c00000 */
[----:B------:R-:W-:Y:S05]  /*1500*/  BRA `(.L_x_31) ;  /* 0x0000000000107947 */ /* 0x000fea0003800000 */
.L_x_30:
[----:B------:R-:W-:Y:S01]  /*1510*/  FMUL.FTZ R3, R0, R21 ;  /* 0x0000001500037220 */ /* 0x000fe20000410000 */
[----:B------:R-:W-:-:S03]  /*1520*/  FMUL.FTZ R21, R21, 0.5 ;  /* 0x3f00000015157820 */ /* 0x000fc60000410000 */
[----:B------:R-:W-:-:S04]  /*1530*/  FFMA R0, -R3, R3, R0 ;  /* 0x0000000303007223 */ /* 0x000fc80000000100 */
[----:B------:R-:W-:-:S07]  /*1540*/  FFMA R3, R0, R21, R3 ;  /* 0x0000001500037223 */ /* 0x000fce0000000003 */
.L_x_31:
[----:B------:R-:W-:Y:S05]  /*1550*/  BSYNC.RECONVERGENT B1 ;  /* 0x0000000000017941 */ /* 0x000fea0003800200 */
.L_x_29:
[----:B------:R-:W0:Y:S01]  /*1560*/  MUFU.RCP R0, R3 ;  /* 0x0000000300007308 */ /* 0x000e220000001000 */
[----:B------:R-:W-:Y:S07]  /*1570*/  BSSY.RECONVERGENT B4, `(.L_x_32) ;  /* 0x000000b000047945 */ /* 0x000fee0003800200 */
[----:B------:R-:W2:Y:S01]  /*1580*/  FCHK P1, |R24|, R3 ;  /* 0x0000000318007302 */ /* 0x000ea20000020200 */
[----:B0-----:R-:W-:-:S04]  /*1590*/  FFMA R21, R0, -R3, 1 ;  /* 0x3f80000000157423 */ /* 0x001fc80000000803 */
[----:B------:R-:W-:-:S04]  /*15a0*/  FFMA R21, R0, R21, R0 ;  /* 0x0000001500157223 */ /* 0x000fc80000000000 */
[----:B------:R-:W-:-:S04]  /*15b0*/  FFMA R0, |R24|, R21, RZ ;  /* 0x0000001518007223 */ /* 0x000fc800000002ff */
[----:B------:R-:W-:-:S04]  /*15c0*/  FFMA R22, R0, -R3, |R24| ;  /* 0x8000000300167223 */ /* 0x000fc80000000418 */
[----:B------:R-:W-:Y:S01]  /*15d0*/  FFMA R0, R21, R22, R0 ;  /* 0x0000001615007223 */ /* 0x000fe20000000000 */
[----:B--2---:R-:W-:Y:S06]  /*15e0*/  @!P1 BRA `(.L_x_33) ;  /* 0x00000000000c9947 */ /* 0x004fec0003800000 */
[----:B------:R-:W-:Y:S01]  /*15f0*/  FADD R0, |R24|, -RZ ;  /* 0x800000ff18007221 */ /* 0x000fe20000000200 */
[----:B------:R-:W-:-:S07]  /*1600*/  MOV R22, 0x1620 ;  /* 0x0000162000167802 */ /* 0x000fce0000000f00 */
[----:B-1----:R-:W-:Y:S05]  /*1610*/  CALL.REL.NOINC `($__internal_1_$__cuda_sm3x_div_rn_noftz_f32_slowpath) ;  /* 0x0000000c00787944 */ /* 0x002fea0003c00000 */
.L_x_33:
[----:B------:R-:W-:Y:S05]  /*1620*/  BSYNC.RECONVERGENT B4 ;  /* 0x0000000000047941 */ /* 0x000fea0003800200 */
.L_x_32:
[----:B------:R-:W0:Y:S01]  /*1630*/  MUFU.RCP R22, R25 ;  /* 0x0000001900167308 */ /* 0x000e220000001000 */
[C---:B------:R-:W-:Y:S01]  /*1640*/  FSETP.NAN.AND P1, PT, |R0|.reuse, |R0|, PT ;  /* 0x400000000000720b */ /* 0x040fe20003f28200 */
[----:B------:R-:W-:Y:S03]  /*1650*/  BSSY.RECONVERGENT B4, `(.L_x_34) ;  /* 0x000000d000047945 */ /* 0x000fe60003800200 */
[----:B------:R-:W-:-:S08]  /*1660*/  FSEL R0, R0, R25, !P1 ;  /* 0x0000001900007208 */ /* 0x000fd00004800000 */
[----:B------:R-:W2:Y:S01]  /*1670*/  FCHK P1, R0, R25 ;  /* 0x0000001900007302 */ /* 0x000ea20000020000 */
[----:B0-----:R-:W-:-:S04]  /*1680*/  FFMA R3, R22, -R25, 1 ;  /* 0x3f80000016037423 */ /* 0x001fc80000000819 */
[----:B------:R-:W-:-:S04]  /*1690*/  FFMA R3, R22, R3, R22 ;  /* 0x0000000316037223 */ /* 0x000fc80000000016 */
[----:B------:R-:W-:-:S04]  /*16a0*/  FFMA R22, R0, R3, RZ ;  /* 0x0000000300167223 */ /* 0x000fc800000000ff */
[----:B------:R-:W-:-:S04]  /*16b0*/  FFMA R21, R22, -R25, R0 ;  /* 0x8000001916157223 */ /* 0x000fc80000000000 */
[----:B------:R-:W-:Y:S01]  /*16c0*/  FFMA R3, R3, R21, R22 ;  /* 0x0000001503037223 */ /* 0x000fe20000000016 */
[----:B--2---:R-:W-:Y:S06]  /*16d0*/  @!P1 BRA `(.L_x_35) ;  /* 0x0000000000109947 */ /* 0x004fec0003800000 */
[----:B------:R-:W-:Y:S02]  /*16e0*/  MOV R3, R25 ;  /* 0x0000001900037202 */ /* 0x000fe40000000f00 */
[----:B------:R-:W-:-:S07]  /*16f0*/  MOV R22, 0x1710 ;  /* 0x0000171000167802 */ /* 0x000fce0000000f00 */
[----:B-1----:R-:W-:Y:S05]  /*1700*/  CALL.REL.NOINC `($__internal_1_$__cuda_sm3x_div_rn_noftz_f32_slowpath) ;  /* 0x0000000c003c7944 */ /* 0x002fea0003c00000 */
[----:B------:R-:W-:-:S07]  /*1710*/  MOV R3, R0 ;  /* 0x0000000000037202 */ /* 0x000fce0000000f00 */
.L_x_35:
[----:B------:R-:W-:Y:S05]  /*1720*/  BSYNC.RECONVERGENT B4 ;  /* 0x0000000000047941 */ /* 0x000fea0003800200 */
.L_x_34:
[----:B------:R-:W-:-:S04]  /*1730*/  FADD R3, -R3, 1 ;  /* 0x3f80000003037421 */ /* 0x000fc80000000100 */
[----:B------:R-:W-:-:S07]  /*1740*/  FFMA R14, R29, R3, R14 ;  /* 0x000000031d0e7223 */ /* 0x000fce000000000e */
.L_x_23:
[----:B------:R-:W-:Y:S05]  /*1750*/  BSYNC.RECONVERGENT B3 ;  /* 0x0000000000037941 */ /* 0x000fea0003800200 */
.L_x_22:
[----:B------:R-:W-:Y:S01]  /*1760*/  IADD3 R0, PT, PT, R2, 0x1, RZ ;  /* 0x0000000102007810 */ /* 0x000fe20007ffe0ff */
[----:B------:R-:W-:Y:S03]  /*1770*/  BSSY.RECONVERGENT B3, `(.L_x_36) ;  /* 0x0000077000037945 */ /* 0x000fe60003800200 */
[----:B------:R-:W-:-:S05]  /*1780*/  I2FP.F32.S32 R0, R0 ;  /* 0x0000000000007245 */ /* 0x000fca0000201400 */
[----:B------:R-:W-:-:S05]  /*1790*/  FMUL R21, R0, 0.5 ;  /* 0x3f00000000157820 */ /* 0x000fca0000400000 */
        /* <DEDUP_REMOVED lines=15> */
.L_x_39:
[----:B------:R-:W-:Y:S01]  /*1890*/  FMUL.FTZ R25, R0, R3 ;  /* 0x0000000300197220 */ /* 0x000fe20000410000 */
[----:B------:R-:W-:-:S03]  /*18a0*/  FMUL.FTZ R3, R3, 0.5 ;  /* 0x3f00000003037820 */ /* 0x000fc60000410000 */
[----:B------:R-:W-:-:S04]  /*18b0*/  FFMA R0, -R25, R25, R0 ;  /* 0x0000001919007223 */ /* 0x000fc80000000100 */
[----:B------:R-:W-:-:S07]  /*18c0*/  FFMA R25, R0, R3, R25 ;  /* 0x0000000300197223 */ /* 0x000fce0000000019 */
.L_x_40:
[----:B------:R-:W-:Y:S05]  /*18d0*/  BSYNC.RECONVERGENT B1 ;  /* 0x0000000000017941 */ /* 0x000fea0003800200 */
.L_x_38:
        /* <DEDUP_REMOVED lines=27> */
.L_x_42:
[----:B------:R-:W-:Y:S05]  /*1a90*/  BSYNC.RECONVERGENT B4 ;  /* 0x0000000000047941 */ /* 0x000fea0003800200 */
.L_x_41:
        /* <DEDUP_REMOVED lines=32> */
.L_x_44:
[----:B------:R-:W-:Y:S01]  /*1ca0*/  FMUL.FTZ R3, R0, R21 ;  /* 0x0000001500037220 */ /* 0x000fe20000410000 */
[----:B------:R-:W-:-:S03]  /*1cb0*/  FMUL.FTZ R21, R21, 0.5 ;  /* 0x3f00000015157820 */ /* 0x000fc60000410000 */
[----:B------:R-:W-:-:S04]  /*1cc0*/  FFMA R0, -R3, R3, R0 ;  /* 0x0000000303007223 */ /* 0x000fc80000000100 */
[----:B------:R-:W-:-:S07]  /*1cd0*/  FFMA R3, R0, R21, R3 ;  /* 0x0000001500037223 */ /* 0x000fce0000000003 */
.L_x_45:
[----:B------:R-:W-:Y:S05]  /*1ce0*/  BSYNC.RECONVERGENT B1 ;  /* 0x0000000000017941 */ /* 0x000fea0003800200 */
.L_x_43:
        /* <DEDUP_REMOVED lines=12> */
.L_x_47:
[----:B------:R-:W-:Y:S05]  /*1db0*/  BSYNC.RECONVERGENT B4 ;  /* 0x0000000000047941 */ /* 0x000fea0003800200 */
.L_x_46:
        /* <DEDUP_REMOVED lines=15> */
.L_x_49:
[----:B------:R-:W-:Y:S05]  /*1eb0*/  BSYNC.RECONVERGENT B4 ;  /* 0x0000000000047941 */ /* 0x000fea0003800200 */
.L_x_48:
[----:B------:R-:W-:-:S04]  /*1ec0*/  FADD R3, -R3, 1 ;  /* 0x3f80000003037421 */ /* 0x000fc80000000100 */
[----:B------:R-:W-:-:S07]  /*1ed0*/  FFMA R14, R29, R3, R14 ;  /* 0x000000031d0e7223 */ /* 0x000fce000000000e */
.L_x_37:
[----:B------:R-:W-:Y:S05]  /*1ee0*/  BSYNC.RECONVERGENT B3 ;  /* 0x0000000000037941 */ /* 0x000fea0003800200 */
.L_x_36:
[----:B------:R-:W-:Y:S01]  /*1ef0*/  IADD3 R2, PT, PT, R2, 0x2, RZ ;  /* 0x0000000202027810 */ /* 0x000fe20007ffe0ff */
[----:B------:R-:W-:Y:S06]  /*1f00*/  @P3 BRA `(.L_x_50) ;  /* 0xfffffff0002c3947 */ /* 0x000fec000383ffff */
.L_x_7:
[----:B------:R-:W-:Y:S05]  /*1f10*/  BSYNC.RECONVERGENT B0 ;  /* 0x0000000000007941 */ /* 0x000fea0003800200 */
.L_x_6:
[----:B------:R-:W-:Y:S05]  /*1f20*/  BRA.U UP0, `(.L_x_51) ;  /* 0xffffffe500f07547 */ /* 0x000fea000b83ffff */
.L_x_5:
[----:B------:R-:W0:Y:S01]  /*1f30*/  MUFU.RCP R0, R13 ;  /* 0x0000000d00007308 */ /* 0x000e220000001000 */
[----:B------:R-:W-:Y:S01]  /*1f40*/  BSSY.RECONVERGENT B0, `(.L_x_52) ;  /* 0x000000e000007945 */ /* 0x000fe20003800200 */
[----:B------:R-:W-:-:S06]  /*1f50*/  FSETP.NEU.AND P0, PT, R13, RZ, PT ;  /* 0x000000ff0d00720b */ /* 0x000fcc0003f0d000 */
        /* <DEDUP_REMOVED lines=8> */
[----:B------:R-:W-:Y:S02]  /*1fe0*/  MOV R0, R14 ;  /* 0x0000000e00007202 */ /* 0x000fe40000000f00 */
[----:B------:R-:W-:-:S07]  /*1ff0*/  MOV R22, 0x2010 ;  /* 0x0000201000167802 */ /* 0x000fce0000000f00 */
[----:B-1----:R-:W-:Y:S05]  /*2000*/  CALL.REL.NOINC `($__internal_1_$__cuda_sm3x_div_rn_noftz_f32_slowpath) ;  /* 0x0000000000fc7944 */ /* 0x002fea0003c00000 */
[----:B------:R-:W-:-:S07]  /*2010*/  MOV R3, R0 ;  /* 0x0000000000037202 */ /* 0x000fce0000000f00 */
.L_x_53:
[----:B------:R-:W-:Y:S05]  /*2020*/  BSYNC.RECONVERGENT B0 ;  /* 0x0000000000007941 */ /* 0x000fea0003800200 */
.L_x_52:
[----:B------:R-:W0:Y:S01]  /*2030*/  LDC R5, c[0x0][0x3a8] ;  /* 0x0000ea00ff057b82 */ /* 0x000e220000000800 */
[----:B------:R-:W-:Y:S01]  /*2040*/  FSEL R3, R3, R14, P0 ;  /* 0x0000000e03037208 */ /* 0x000fe20000000000 */
[----:B------:R-:W-:Y:S03]  /*2050*/  BSSY.RECONVERGENT B0, `(.L_x_54) ;  /* 0x0000011000007945 */ /* 0x000fe60003800200 */
[----:B------:R-:W-:-:S04]  /*2060*/  FSETP.GE.AND P0, PT, R3, RZ, PT ;  /* 0x000000ff0300720b */ /* 0x000fc80003f06000 */
[----:B0-----:R-:W-:-:S13]  /*2070*/  FSETP.LEU.OR P0, PT, R5, 1, !P0 ;  /* 0x3f8000000500780b */ /* 0x001fda000470b400 */
[----:B------:R-:W-:Y:S05]  /*2080*/  @P0 BRA `(.L_x_55) ;  /* 0x00000000002c0947 */ /* 0x000fea0003800000 */
[C---:B------:R-:W-:Y:S01]  /*2090*/  FMUL R0, R3.reuse, 16777216 ;  /* 0x4b80000003007820 */ /* 0x040fe20000400000 */
[----:B------:R-:W-:-:S04]  /*20a0*/  FSETP.GEU.AND P0, PT, |R3|, 1.175494350822287508e-38, PT ;  /* 0x008000000300780b */ /* 0x000fc80003f0e200 */
[----:B------:R-:W-:-:S04]  /*20b0*/  FSEL R0, R0, R3, !P0 ;  /* 0x0000000300007208 */ /* 0x000fc80004000000 */
[----:B------:R-:W0:Y:S05]  /*20c0*/  MUFU.LG2 R2, R0 ;  /* 0x0000000000027308 */ /* 0x000e2a0000000c00 */
[----:B0-----:R-:W-:-:S04]  /*20d0*/  @!P0 FADD R2, R2, -24 ;  /* 0xc1c0000002028421 */ /* 0x001fc80000000000 */
[----:B------:R-:W-:-:S05]  /*20e0*/  FMUL R2, R2, R5 ;  /* 0x0000000502027220 */ /* 0x000fca0000400000 */
[----:B------:R-:W-:-:S13]  /*20f0*/  FSETP.GEU.AND P0, PT, R2, -126, PT ;  /* 0xc2fc00000200780b */ /* 0x000fda0003f0e000 */
[----:B------:R-:W-:-:S04]  /*2100*/  @!P0 FMUL R2, R2, 0.5 ;  /* 0x3f00000002028820 */ /* 0x000fc80000400000 */
[----:B------:R-:W0:Y:S02]  /*2110*/  MUFU.EX2 R7, R2 ;  /* 0x0000000200077308 */ /* 0x000e240000000800 */
[----:B0-----:R-:W-:Y:S01]  /*2120*/  @!P0 FMUL R7, R7, R7 ;  /* 0x0000000707078220 */ /* 0x001fe20000400000 */
[----:B------:R-:W-:Y:S06]  /*2130*/  BRA `(.L_x_56) ;  /* 0x0000000000087947 */ /* 0x000fec0003800000 */
.L_x_55:
[----:B------:R-:W-:-:S04]  /*2140*/  FSETP.GEU.AND P0, PT, R3, RZ, PT ;  /* 0x000000ff0300720b */ /* 0x000fc80003f0e000 */
[----:B------:R-:W-:-:S09]  /*2150*/  FSEL R7, R3, RZ, P0 ;  /* 0x000000ff03077208 */ /* 0x000fd20000000000 */
.L_x_56:
[----:B------:R-:W-:Y:S05]  /*2160*/  BSYNC.RECONVERGENT B0 ;  /* 0x0000000000007941 */ /* 0x000fea0003800200 */
.L_x_54:
[----:B------:R-:W0:Y:S02]  /*2170*/  LDCU UR4, c[0x0][0x3ac] ;  /* 0x00007580ff0477ac */ /* 0x000e240008000800 */
[----:B0-----:R-:W-:-:S09]  /*2180*/  UISETP.NE.AND UP0, UPT, UR4, URZ, UPT ;  /* 0x000000ff0400728c */ /* 0x001fd2000bf05270 */
[----:B------:R-:W-:Y:S05]  /*2190*/  BRA.U !UP0, `(.L_x_57) ;  /* 0x0000000108287547 */ /* 0x000fea000b800000 */
[----:B------:R-:W0:Y:S01]  /*21a0*/  LDC.64 R2, c[0x0][0x390] ;  /* 0x0000e400ff027b82 */ /* 0x000e220000000a00 */
[----:B------:R-:W2:Y:S07]  /*21b0*/  LDCU UR4, c[0x0][0x39c] ;  /* 0x00007380ff0477ac */ /* 0x000eae0008000800 */
[----:B------:R-:W3:Y:S01]  /*21c0*/  LDC.64 R4, c[0x0][0x3b0] ;  /* 0x0000ec00ff047b82 */ /* 0x000ee20000000a00 */
[----:B--2---:R-:W-:-:S04]  /*21d0*/  IMAD R19, R19, UR4, R20 ;  /* 0x0000000413137c24 */ /* 0x004fc8000f8e0214 */
[----:B0-----:R-:W-:-:S06]  /*21e0*/  IMAD.WIDE R2, R19, 0x4, R2 ;  /* 0x0000000413027825 */ /* 0x001fcc00078e0202 */
[----:B------:R-:W2:Y:S01]  /*21f0*/  LDG.E R2, desc[UR12][R2.64] ;  /* 0x0000000c02027981 */ /* 0x000ea2000c1e1900 */
[----:B---3--:R-:W-:-:S04]  /*2200*/  IMAD.WIDE R4, R19, 0x4, R4 ;  /* 0x0000000413047825 */ /* 0x008fc800078e0204 */
[----:B--2---:R-:W-:-:S05]  /*2210*/  FMUL R7, R2, R7 ;  /* 0x0000000702077220 */ /* 0x004fca0000400000 */
[----:B------:R-:W-:Y:S01]  /*2220*/  STG.E desc[UR12][R4.64], R7 ;  /* 0x0000000704007986 */ /* 0x000fe2000c10190c */
[----:B------:R-:W-:Y:S05]  /*2230*/  EXIT ;  /* 0x000000000000794d */ /* 0x000fea0003800000 */
.L_x_57:
[----:B------:R-:W0:Y:S01]  /*2240*/  LDC.64 R2, c[0x0][0x3b0] ;  /* 0x0000ec00ff027b82 */ /* 0x000e220000000a00 */
[----:B------:R-:W2:Y:S02]  /*2250*/  LDCU UR4, c[0x0][0x39c] ;  /* 0x00007380ff0477ac */ /* 0x000ea40008000800 */
[----:B--2---:R-:W-:-:S04]  /*2260*/  IMAD R19, R19, UR4, R20 ;  /* 0x0000000413137c24 */ /* 0x004fc8000f8e0214 */
[----:B0-----:R-:W-:-:S05]  /*2270*/  IMAD.WIDE R2, R19, 0x4, R2 ;  /* 0x0000000413027825 */ /* 0x001fca00078e0202 */
[----:B------:R-:W-:Y:S01]  /*2280*/  STG.E desc[UR12][R2.64], R7 ;  /* 0x0000000702007986 */ /* 0x000fe2000c10190c */
[----:B------:R-:W-:Y:S05]  /*2290*/  EXIT ;  /* 0x000000000000794d */ /* 0x000fea0003800000 */
        .weak           $__internal_0_$__cuda_sm20_sqrt_rn_f32_slowpath
        .type           $__internal_0_$__cuda_sm20_sqrt_rn_f32_slowpath,@function
        .size           $__internal_0_$__cuda_sm20_sqrt_rn_f32_slowpath,($__internal_1_$__cuda_sm3x_div_rn_noftz_f32_slowpath - $__internal_0_$__cuda_sm20_sqrt_rn_f32_slowpath)
$__internal_0_$__cuda_sm20_sqrt_rn_f32_slowpath:
[----:B------:R-:W-:-:S13]  /*22a0*/  LOP3.LUT P1, RZ, R0, 0x7fffffff, RZ, 0xc0, !PT ;  /* 0x7fffffff00ff7812 */ /* 0x000fda000782c0ff */
[----:B------:R-:W-:Y:S01]  /*22b0*/  @!P1 MOV R23, R0 ;  /* 0x0000000000179202 */ /* 0x000fe20000000f00 */
[----:B------:R-:W-:Y:S06]  /*22c0*/  @!P1 BRA `(.L_x_58) ;  /* 0x0000000000409947 */ /* 0x000fec0003800000 */
[----:B------:R-:W-:-:S13]  /*22d0*/  FSETP.GEU.FTZ.AND P1, PT, R0, RZ, PT ;  /* 0x000000ff0000720b */ /* 0x000fda0003f3e000 */
[----:B------:R-:W-:Y:S01]  /*22e0*/  @!P1 MOV R23, 0x7fffffff ;  /* 0x7fffffff00179802 */ /* 0x000fe20000000f00 */
[----:B------:R-:W-:Y:S06]  /*22f0*/  @!P1 BRA `(.L_x_58) ;  /* 0x0000000000349947 */ /* 0x000fec0003800000 */
[----:B------:R-:W-:-:S13]  /*2300*/  FSETP.GTU.FTZ.AND P1, PT, |R0|, +INF , PT ;  /* 0x7f8000000000780b */ /* 0x000fda0003f3c200 */
[----:B------:R-:W-:Y:S01]  /*2310*/  @P1 FADD.FTZ R23, R0, 1 ;  /* 0x3f80000000171421 */ /* 0x000fe20000010000 */
[----:B------:R-:W-:Y:S06]  /*2320*/  @P1 BRA `(.L_x_58) ;  /* 0x0000000000281947 */ /* 0x000fec0003800000 */
[----:B------:R-:W-:-:S13]  /*2330*/  FSETP.NEU.FTZ.AND P1, PT, |R0|, +INF , PT ;  /* 0x7f8000000000780b */ /* 0x000fda0003f3d200 */
[----:B------:R-:W-:-:S04]  /*2340*/  @P1 FFMA R28, R0, 1.84467440737095516160e+19, RZ ;  /* 0x5f800000001c1823 */ /* 0x000fc800000000ff */
[----:B------:R-:W0:Y:S02]  /*2350*/  @P1 MUFU.RSQ R31, R28 ;  /* 0x0000001c001f1308 */ /* 0x000e240000001400 */
[----:B0-----:R-:W-:Y:S01]  /*2360*/  @P1 FMUL.FTZ R3, R28, R31 ;  /* 0x0000001f1c031220 */ /* 0x001fe20000410000 */
[----:B------:R-:W-:-:S03]  /*2370*/  @P1 FMUL.FTZ R26, R31, 0.5 ;  /* 0x3f0000001f1a1820 */ /* 0x000fc60000410000 */
[----:B------:R-:W-:-:S04]  /*2380*/  @P1 FADD.FTZ R23, -R3, -RZ ;  /* 0x800000ff03171221 */ /* 0x000fc80000010100 */
[----:B------:R-:W-:Y:S01]  /*2390*/  @P1 FFMA R30, R3, R23, R28 ;  /* 0x00000017031e1223 */ /* 0x000fe2000000001c */
[----:B------:R-:W-:-:S03]  /*23a0*/  @!P1 MOV R23, R0 ;  /* 0x0000000000179202 */ /* 0x000fc60000000f00 */
[----:B------:R-:W-:-:S04]  /*23b0*/  @P1 FFMA R26, R30, R26, R3 ;  /* 0x0000001a1e1a1223 */ /* 0x000fc80000000003 */
[----:B------:R-:W-:-:S07]  /*23c0*/  @P1 FMUL.FTZ R23, R26, 2.3283064365386962891e-10 ;  /* 0x2f8000001a171820 */ /* 0x000fce0000410000 */
.L_x_58:
[----:B------:R-:W-:Y:S01]  /*23d0*/  MOV R3, R23 ;  /* 0x0000001700037202 */ /* 0x000fe20000000f00 */
[----:B------:R-:W-:-:S04]  /*23e0*/  HFMA2 R23, -RZ, RZ, 0, 0 ;  /* 0x00000000ff177431 */ /* 0x000fc800000001ff */
[----:B------:R-:W-:Y:S05]  /*23f0*/  RET.REL.NODEC R22 `(_Z34radial_gradient_convergence_kernelPKfS0_S0_iiiffiPf) ;  /* 0xffffffdc16007950 */ /* 0x000fea0003c3ffff */
        .weak           $__internal_1_$__cuda_sm3x_div_rn_noftz_f32_slowpath
        .type           $__internal_1_$__cuda_sm3x_div_rn_noftz_f32_slowpath,@function
        .size           $__internal_1_$__cuda_sm3x_div_rn_noftz_f32_slowpath,(.L_x_72 - $__internal_1_$__cuda_sm3x_div_rn_noftz_f32_slowpath)
$__internal_1_$__cuda_sm3x_div_rn_noftz_f32_slowpath:
[----:B------:R-:W-:Y:S01]  /*2400*/  SHF.R.U32.HI R21, RZ, 0x17, R3 ;  /* 0x00000017ff157819 */ /* 0x000fe20000011603 */
[----:B------:R-:W-:Y:S01]  /*2410*/  BSSY.RECONVERGENT B1, `(.L_x_59) ;  /* 0x0000062000017945 */ /* 0x000fe20003800200 */
[----:B------:R-:W-:Y:S02]  /*2420*/  SHF.R.U32.HI R28, RZ, 0x17, R0 ;  /* 0x00000017ff1c7819 */ /* 0x000fe40000011600 */
[----:B------:R-:W-:Y:S02]  /*2430*/  LOP3.LUT R21, R21, 0xff, RZ, 0xc0, !PT ;  /* 0x000000ff15157812 */ /* 0x000fe400078ec0ff */
[----:B------:R-:W-:Y:S02]  /*2440*/  LOP3.LUT R28, R28, 0xff, RZ, 0xc0, !PT ;  /* 0x000000ff1c1c7812 */ /* 0x000fe400078ec0ff */
[----:B------:R-:W-:Y:S02]  /*2450*/  IADD3 R30, PT, PT, R21, -0x1, RZ ;  /* 0xffffffff151e7810 */ /* 0x000fe40007ffe0ff */
[----:B------:R-:W-:-:S02]  /*2460*/  IADD3 R31, PT, PT, R28, -0x1, RZ ;  /* 0xffffffff1c1f7810 */ /* 0x000fc40007ffe0ff */
[----:B------:R-:W-:-:S04]  /*2470*/  ISETP.GT.U32.AND P1, PT, R30, 0xfd, PT ;  /* 0x000000fd1e00780c */ /* 0x000fc80003f24070 */
[----:B------:R-:W-:-:S13]  /*2480*/  ISETP.GT.U32.OR P1, PT, R31, 0xfd, P1 ;  /* 0x000000fd1f00780c */ /* 0x000fda0000f24470 */
[----:B------:R-:W-:Y:S01]  /*2490*/  @!P1 MOV R23, RZ ;  /* 0x000000ff00179202 */ /* 0x000fe20000000f00 */
[----:B------:R-:W-:Y:S06]  /*24a0*/  @!P1 BRA `(.L_x_60) ;  /* 0x00000000005c9947 */ /* 0x000fec0003800000 */
[----:B------:R-:W-:Y:S02]  /*24b0*/  FSETP.GTU.FTZ.AND P1, PT, |R0|, +INF , PT ;  /* 0x7f8000000000780b */ /* 0x000fe40003f3c200 */
[----:B------:R-:W-:-:S04]  /*24c0*/  FSETP.GTU.FTZ.AND P2, PT, |R3|, +INF , PT ;  /* 0x7f8000000300780b */ /* 0x000fc80003f5c200 */
[----:B------:R-:W-:-:S13]  /*24d0*/  PLOP3.LUT P1, PT, P1, P2, PT, 0xf8, 0x8f ;  /* 0x00000000008f781c */ /* 0x000fda0000f25f70 */
[----:B------:R-:W-:Y:S05]  /*24e0*/  @P1 BRA `(.L_x_61) ;  /* 0x00000004004c1947 */ /* 0x000fea0003800000 */
[----:B------:R-:W-:-:S13]  /*24f0*/  LOP3.LUT P1, RZ, R3, 0x7fffffff, R0, 0xc8, !PT ;  /* 0x7fffffff03ff7812 */ /* 0x000fda000782c800 */
[----:B------:R-:W-:Y:S05]  /*2500*/  @!P1 BRA `(.L_x_62) ;  /* 0x00000004003c9947 */ /* 0x000fea0003800000 */
[C---:B------:R-:W-:Y:S02]  /*2510*/  FSETP.NEU.FTZ.AND P4, PT, |R0|.reuse, +INF , PT ;  /* 0x7f8000000000780b */ /* 0x040fe40003f9d200 */
[----:B------:R-:W-:Y:S02]  /*2520*/  FSETP.NEU.FTZ.AND P2, PT, |R3|, +INF , PT ;  /* 0x7f8000000300780b */ /* 0x000fe40003f5d200 */
[----:B------:R-:W-:-:S11]  /*2530*/  FSETP.NEU.FTZ.AND P1, PT, |R0|, +INF , PT ;  /* 0x7f8000000000780b */ /* 0x000fd60003f3d200 */
[----:B------:R-:W-:Y:S05]  /*2540*/  @!P2 BRA !P4, `(.L_x_62) ;  /* 0x00000004002ca947 */ /* 0x000fea0006000000 */
[----:B------:R-:W-:-:S04]  /*2550*/  LOP3.LUT P4, RZ, R0, 0x7fffffff, RZ, 0xc0, !PT ;  /* 0x7fffffff00ff7812 */ /* 0x000fc8000788c0ff */
[----:B------:R-:W-:-:S13]  /*2560*/  PLOP3.LUT P2, PT, P2, P4, PT, 0x2f, 0xf2 ;  /* 0x0000000000f2781c */ /* 0x000fda0001748577 */
[----:B------:R-:W-:Y:S05]  /*2570*/  @P2 BRA `(.L_x_63) ;  /* 0x0000000400182947 */ /* 0x000fea0003800000 */
[----:B------:R-:W-:-:S04]  /*2580*/  LOP3.LUT P2, RZ, R3, 0x7fffffff, RZ, 0xc0, !PT ;  /* 0x7fffffff03ff7812 */ /* 0x000fc8000784c0ff */
[----:B------:R-:W-:-:S13]  /*2590*/  PLOP3.LUT P1, PT, P1, P2, PT, 0x2f, 0xf2 ;  /* 0x0000000000f2781c */ /* 0x000fda0000f24577 */
[----:B------:R-:W-:Y:S05]  /*25a0*/  @P1 BRA `(.L_x_64) ;  /* 0x0000000400001947 */ /* 0x000fea0003800000 */
[----:B------:R-:W-:Y:S02]  /*25b0*/  ISETP.GE.AND P1, PT, R31, RZ, PT ;  /* 0x000000ff1f00720c */ /* 0x000fe40003f26270 */
[----:B------:R-:W-:-:S11]  /*25c0*/  ISETP.GE.AND P2, PT, R30, RZ, PT ;  /* 0x000000ff1e00720c */ /* 0x000fd60003f46270 */
[----:B------:R-:W-:Y:S01]  /*25d0*/  @P1 MOV R23, RZ ;  /* 0x000000ff00171202 */ /* 0x000fe20000000f00 */
[----:B------:R-:W-:Y:S01]  /*25e0*/  @!P1 FFMA R0, R0, 1.84467440737095516160e+19, RZ ;  /* 0x5f80000000009823 */ /* 0x000fe200000000ff */
[----:B------:R-:W-:Y:S01]  /*25f0*/  @!P1 MOV R23, 0xffffffc0 ;  /* 0xffffffc000179802 */ /* 0x000fe20000000f00 */
[----:B------:R-:W-:-:S03]  /*2600*/  @!P2 FFMA R3, R3, 1.84467440737095516160e+19, RZ ;  /* 0x5f8000000303a823 */ /* 0x000fc600000000ff */
[----:B------:R-:W-:-:S07]  /*2610*/  @!P2 IADD3 R23, PT, PT, R23, 0x40, RZ ;  /* 0x000000401717a810 */ /* 0x000fce0007ffe0ff */
.L_x_60:
[----:B------:R-:W-:Y:S01]  /*2620*/  LEA R30, R21, 0xc0800000, 0x17 ;  /* 0xc0800000151e7811 */ /* 0x000fe200078eb8ff */
[----:B------:R-:W-:Y:S01]  /*2630*/  BSSY.RECONVERGENT B2, `(.L_x_65) ;  /* 0x0000036000027945 */ /* 0x000fe20003800200 */
[----:B------:R-:W-:Y:S02]  /*2640*/  IADD3 R28, PT, PT, R28, -0x7f, RZ ;  /* 0xffffff811c1c7810 */ /* 0x000fe40007ffe0ff */
[----:B------:R-:W-:-:S03]  /*2650*/  IADD3 R33, PT, PT, -R30, R3, RZ ;  /* 0x000000031e217210 */ /* 0x000fc60007ffe1ff */
[C---:B------:R-:W-:Y:S01]  /*2660*/  IMAD R0, R28.reuse, -0x800000, R0 ;  /* 0xff8000001c007824 */ /* 0x040fe200078e0200 */
[----:B------:R-:W0:Y:S01]  /*2670*/  MUFU.RCP R30, R33 ;  /* 0x00000021001e7308 */ /* 0x000e220000001000 */
[----:B------:R-:W-:Y:S01]  /*2680*/  FADD.FTZ R3, -R33, -RZ ;  /* 0x800000ff21037221 */ /* 0x000fe20000010100 */
[----:B------:R-:W-:-:S04]  /*2690*/  IADD3 R28, PT, PT, R28, 0x7f, -R21 ;  /* 0x0000007f1c1c7810 */ /* 0x000fc80007ffe815 */
[----:B------:R-:W-:Y:S01]  /*26a0*/  IADD3 R23, PT, PT, R28, R23, RZ ;  /* 0x000000171c177210 */ /* 0x000fe20007ffe0ff */
[----:B0-----:R-:W-:-:S04]  /*26b0*/  FFMA R31, R30, R3, 1 ;  /* 0x3f8000001e1f7423 */ /* 0x001fc80000000003 */
[----:B------:R-:W-:-:S04]  /*26c0*/  FFMA R31, R30, R31, R30 ;  /* 0x0000001f1e1f7223 */ /* 0x000fc8000000001e */
[----:B------:R-:W-:-:S04]  /*26d0*/  FFMA R30, R0, R31, RZ ;  /* 0x0000001f001e7223 */ /* 0x000fc800000000ff */
[----:B------:R-:W-:-:S04]  /*26e0*/  FFMA R32, R3, R30, R0 ;  /* 0x0000001e03207223 */ /* 0x000fc80000000000 */
[----:B------:R-:W-:-:S04]  /*26f0*/  FFMA R32, R31, R32, R30 ;  /* 0x000000201f207223 */ /* 0x000fc8000000001e */
[----:B------:R-:W-:-:S04]  /*2700*/  FFMA R3, R3, R32, R0 ;  /* 0x0000002003037223 */ /* 0x000fc80000000000 */
[----:B------:R-:W-:-:S05]  /*2710*/  FFMA R0, R31, R3, R32 ;  /* 0x000000031f007223 */ /* 0x000fca0000000020 */
[----:B------:R-:W-:-:S04]  /*2720*/  SHF.R.U32.HI R21, RZ, 0x17, R0 ;  /* 0x00000017ff157819 */ /* 0x000fc80000011600 */
[----:B------:R-:W-:-:S04]  /*2730*/  LOP3.LUT R28, R21, 0xff, RZ, 0xc0, !PT ;  /* 0x000000ff151c7812 */ /* 0x000fc800078ec0ff */
[----:B------:R-:W-:-:S04]  /*2740*/  IADD3 R21, PT, PT, R28, R23, RZ ;  /* 0x000000171c157210 */ /* 0x000fc80007ffe0ff */
[----:B------:R-:W-:-:S04]  /*2750*/  IADD3 R28, PT, PT, R21, -0x1, RZ ;  /* 0xffffffff151c7810 */ /* 0x000fc80007ffe0ff */
[----:B------:R-:W-:-:S13]  /*2760*/  ISETP.GE.U32.AND P1, PT, R28, 0xfe, PT ;  /* 0x000000fe1c00780c */ /* 0x000fda0003f26070 */
[----:B------:R-:W-:Y:S05]  /*2770*/  @!P1 BRA `(.L_x_66) ;  /* 0x0000000000809947 */ /* 0x000fea0003800000 */
[----:B------:R-:W-:-:S13]  /*2780*/  ISETP.GT.AND P1, PT, R21, 0xfe, PT ;  /* 0x000000fe1500780c */ /* 0x000fda0003f24270 */
[----:B------:R-:W-:Y:S05]  /*2790*/  @P1 BRA `(.L_x_67) ;  /* 0x00000000006c1947 */ /* 0x000fea0003800000 */
[----:B------:R-:W-:-:S13]  /*27a0*/  ISETP.GE.AND P1, PT, R21, 0x1, PT ;  /* 0x000000011500780c */ /* 0x000fda0003f26270 */
[----:B------:R-:W-:Y:S05]  /*27b0*/  @P1 BRA `(.L_x_68) ;  /* 0x0000000000741947 */ /* 0x000fea0003800000 */
[----:B------:R-:W-:Y:S02]  /*27c0*/  ISETP.GE.AND P1, PT, R21, -0x18, PT ;  /* 0xffffffe81500780c */ /* 0x000fe40003f26270 */
[----:B------:R-:W-:-:S11]  /*27d0*/  LOP3.LUT R0, R0, 0x80000000, RZ, 0xc0, !PT ;  /* 0x8000000000007812 */ /* 0x000fd600078ec0ff */
[----:B------:R-:W-:Y:S05]  /*27e0*/  @!P1 BRA `(.L_x_68) ;  /* 0x0000000000689947 */ /* 0x000fea0003800000 */
[CCC-:B------:R-:W-:Y:S01]  /*27f0*/  FFMA.RZ R23, R31.reuse, R3.reuse, R32.reuse ;  /* 0x000000031f177223 */ /* 0x1c0fe2000000c020 */
[CCC-:B------:R-:W-:Y:S01]  /*2800*/  FFMA.RP R28, R31.reuse, R3.reuse, R32.reuse ;  /* 0x000000031f1c7223 */ /* 0x1c0fe20000008020 */
[----:B------:R-:W-:Y:S01]  /*2810*/  FFMA.RM R31, R31, R3, R32 ;  /* 0x000000031f1f7223 */ /* 0x000fe20000004020 */
[----:B------:R-:W-:Y:S02]  /*2820*/  IADD3 R3, PT, PT, R21, 0x20, RZ ;  /* 0x0000002015037810 */ /* 0x000fe40007ffe0ff */
[----:B------:R-:W-:Y:S02]  /*2830*/  LOP3.LUT R23, R23, 0x7fffff, RZ, 0xc0, !PT ;  /* 0x007fffff17177812 */ /* 0x000fe400078ec0ff */
[----:B------:R-:W-:Y:S02]  /*2840*/  ISETP.NE.AND P4, PT, R21, RZ, PT ;  /* 0x000000ff1500720c */ /* 0x000fe40003f85270 */
[----:B------:R-:W-:Y:S02]  /*2850*/  LOP3.LUT R30, R23, 0x800000, RZ, 0xfc, !PT ;  /* 0x00800000171e7812 */ /* 0x000fe400078efcff */
[----:B------:R-:W-:-:S02]  /*2860*/  ISETP.NE.AND P2, PT, R21, RZ, PT ;  /* 0x000000ff1500720c */ /* 0x000fc40003f45270 */
[----:B------:R-:W-:Y:S02]  /*2870*/  IADD3 R21, PT, PT, -R21, RZ, RZ ;  /* 0x000000ff15157210 */ /* 0x000fe40007ffe1ff */
[----:B------:R-:W-:Y:S02]  /*2880*/  SHF.L.U32 R3, R30, R3, RZ ;  /* 0x000000031e037219 */ /* 0x000fe400000006ff */
[----:B------:R-:W-:Y:S02]  /*2890*/  FSETP.NEU.FTZ.AND P1, PT, R28, R31, PT ;  /* 0x0000001f1c00720b */ /* 0x000fe40003f3d000 */
[----:B------:R-:W-:Y:S02]  /*28a0*/  SEL R21, R21, RZ, P4 ;  /* 0x000000ff15157207 */ /* 0x000fe40002000000 */
[----:B------:R-:W-:Y:S02]  /*28b0*/  ISETP.NE.AND P2, PT, R3, RZ, P2 ;  /* 0x000000ff0300720c */ /* 0x000fe40001745270 */
[----:B------:R-:W-:-:S02]  /*28c0*/  SHF.R.U32.HI R30, RZ, R21, R30 ;  /* 0x00000015ff1e7219 */ /* 0x000fc4000001161e */
[----:B------:R-:W-:Y:S02]  /*28d0*/  PLOP3.LUT P1, PT, P1, P2, PT, 0xf8, 0x8f ;  /* 0x00000000008f781c */ /* 0x000fe40000f25f70 */
[----:B------:R-:W-:Y:S02]  /*28e0*/  SHF.R.U32.HI R3, RZ, 0x1, R30 ;  /* 0x00000001ff037819 */ /* 0x000fe4000001161e */
[----:B------:R-:W-:-:S04]  /*28f0*/  SEL R28, RZ, 0x1, !P1 ;  /* 0x00000001ff1c7807 */ /* 0x000fc80004800000 */
[----:B------:R-:W-:-:S04]  /*2900*/  LOP3.LUT R21, R28, 0x1, R3, 0xf8, !PT ;  /* 0x000000011c157812 */ /* 0x000fc800078ef803 */
[----:B------:R-:W-:-:S04]  /*2910*/  LOP3.LUT R30, R21, R30, RZ, 0xc0, !PT ;  /* 0x0000001e151e7212 */ /* 0x000fc800078ec0ff */
[----:B------:R-:W-:-:S04]  /*2920*/  IADD3 R3, PT, PT, R3, R30, RZ ;  /* 0x0000001e03037210 */ /* 0x000fc80007ffe0ff */
[----:B------:R-:W-:Y:S01]  /*2930*/  LOP3.LUT R0, R3, R0, RZ, 0xfc, !PT ;  /* 0x0000000003007212 */ /* 0x000fe200078efcff */
[----:B------:R-:W-:Y:S06]  /*2940*/  BRA `(.L_x_68) ;  /* 0x0000000000107947 */ /* 0x000fec0003800000 */
.L_x_67:
[----:B------:R-:W-:-:S04]  /*2950*/  LOP3.LUT R0, R0, 0x80000000, RZ, 0xc0, !PT ;  /* 0x8000000000007812 */ /* 0x000fc800078ec0ff */
[----:B------:R-:W-:Y:S01]  /*2960*/  LOP3.LUT R0, R0, 0x7f800000, RZ, 0xfc, !PT ;  /* 0x7f80000000007812 */ /* 0x000fe200078efcff */
[----:B------:R-:W-:Y:S06]  /*2970*/  BRA `(.L_x_68) ;  /* 0x0000000000047947 */ /* 0x000fec0003800000 */
.L_x_66:
[----:B------:R-:W-:-:S07]  /*2980*/  LEA R0, R23, R0, 0x17 ;  /* 0x0000000017007211 */ /* 0x000fce00078eb8ff */
.L_x_68:
[----:B------:R-:W-:Y:S05]  /*2990*/  BSYNC.RECONVERGENT B2 ;  /* 0x0000000000027941 */ /* 0x000fea0003800200 */
.L_x_65:
[----:B------:R-:W-:Y:S05]  /*29a0*/  BRA `(.L_x_69) ;  /* 0x0000000000207947 */ /* 0x000fea0003800000 */
.L_x_64:
[----:B------:R-:W-:-:S04]  /*29b0*/  LOP3.LUT R0, R3, 0x80000000, R0, 0x48, !PT ;  /* 0x8000000003007812 */ /* 0x000fc800078e4800 */
[----:B------:R-:W-:Y:S01]  /*29c0*/  LOP3.LUT R0, R0, 0x7f800000, RZ, 0xfc, !PT ;  /* 0x7f80000000007812 */ /* 0x000fe200078efcff */
[----:B------:R-:W-:Y:S06]  /*29d0*/  BRA `(.L_x_69) ;  /* 0x0000000000147947 */ /* 0x000fec0003800000 */
.L_x_63:
[----:B------:R-:W-:Y:S01]  /*29e0*/  LOP3.LUT R0, R3, 0x80000000, R0, 0x48, !PT ;  /* 0x8000000003007812 */ /* 0x000fe200078e4800 */
[----:B------:R-:W-:Y:S06]  /*29f0*/  BRA `(.L_x_69) ;  /* 0x00000000000c7947 */ /* 0x000fec0003800000 */
.L_x_62:
[----:B------:R-:W0:Y:S01]  /*2a00*/  MUFU.RSQ R0, -QNAN ;  /* 0xffc0000000007908 */ /* 0x000e220000001400 */
[----:B------:R-:W-:Y:S05]  /*2a10*/  BRA `(.L_x_69) ;  /* 0x0000000000047947 */ /* 0x000fea0003800000 */
.L_x_61:
[----:B------:R-:W-:-:S07]  /*2a20*/  FADD.FTZ R0, R0, R3 ;  /* 0x0000000300007221 */ /* 0x000fce0000010000 */
.L_x_69:
[----:B------:R-:W-:Y:S05]  /*2a30*/  BSYNC.RECONVERGENT B1 ;  /* 0x0000000000017941 */ /* 0x000fea0003800200 */
.L_x_59:
[----:B------:R-:W-:-:S04]  /*2a40*/  HFMA2 R23, -RZ, RZ, 0, 0 ;  /* 0x00000000ff177431 */ /* 0x000fc800000001ff */
[----:B0-----:R-:W-:Y:S05]  /*2a50*/  RET.REL.NODEC R22 `(_Z34radial_gradient_convergence_kernelPKfS0_S0_iiiffiPf) ;  /* 0xffffffd416687950 */ /* 0x001fea0003c3ffff */
.L_x_70:
[----:B------:R-:W-:-:S00]  /*2a60*/  BRA `(.L_x_70) ;  /* 0xfffffffc00fc7947 */ /* 0x000fc0000383ffff */
[----:B------:R-:W-:-:S00]  /*2a70*/  NOP ;  /* 0x0000000000007918 */ /* 0x000fc00000000000 */
        /* <DEDUP_REMOVED lines=8> */
.L_x_72:


//--------------------- .nv.shared.reserved.0     --------------------------
	.section	.nv.shared.reserved.0,"aw",@nobits
	.weak		__nv_reservedSMEM_offset_0_alias
	.size		__nv_reservedSMEM_offset_0_alias, 0, 64
	.other		__nv_reservedSMEM_offset_0_alias,@"STO_CUDA_RESERVED_SHARED STV_DEFAULT"
__nv_reservedSMEM_offset_0_alias:
	.zero		0
	.zero		64


//--------------------- .nv.constant0._Z34radial_gradient_convergence_kernelPKfS0_S0_iiiffiPf --------------------------
	.section	.nv.constant0._Z34radial_gradient_convergence_kernelPKfS0_S0_iiiffiPf,"a",@progbits
	.sectionflags	@""
	.align	4
.nv.constant0._Z34radial_gradient_convergence_kernelPKfS0_S0_iiiffiPf:
	.zero		952


//--------------------- SYMBOLS --------------------------

	.type		.nv.reservedSmem.offset0,@object
	.size		.nv.reservedSmem.offset0,0x4
